//
// Generated by NVIDIA NVVM Compiler
//
// Compiler Build ID: CL-36424714
// Cuda compilation tools, release 13.0, V13.0.88
// Based on NVVM 20.0.0
//

.version 9.0
.target sm_100
.address_size 64

	// .globl	_Z16conv1d_kernel_v0PKfS0_Pfii
.const .align 4 .b8 W[36];

.visible .entry _Z16conv1d_kernel_v0PKfS0_Pfii(
	.param .u64 .ptr .align 1 _Z16conv1d_kernel_v0PKfS0_Pfii_param_0,
	.param .u64 .ptr .align 1 _Z16conv1d_kernel_v0PKfS0_Pfii_param_1,
	.param .u64 .ptr .align 1 _Z16conv1d_kernel_v0PKfS0_Pfii_param_2,
	.param .u32 _Z16conv1d_kernel_v0PKfS0_Pfii_param_3,
	.param .u32 _Z16conv1d_kernel_v0PKfS0_Pfii_param_4
)
{
	.reg .pred 	%p<56>;
	.reg .b32 	%r<43>;
	.reg .b32 	%f<96>;
	.reg .b64 	%rd<47>;

	ld.param.u64 	%rd7, [_Z16conv1d_kernel_v0PKfS0_Pfii_param_0];
	ld.param.u64 	%rd8, [_Z16conv1d_kernel_v0PKfS0_Pfii_param_1];
	ld.param.u64 	%rd6, [_Z16conv1d_kernel_v0PKfS0_Pfii_param_2];
	ld.param.u32 	%r28, [_Z16conv1d_kernel_v0PKfS0_Pfii_param_3];
	ld.param.u32 	%r29, [_Z16conv1d_kernel_v0PKfS0_Pfii_param_4];
	cvta.to.global.u64 	%rd1, %rd8;
	cvta.to.global.u64 	%rd2, %rd7;
	mov.u32 	%r30, %ntid.x;
	mov.u32 	%r31, %ctaid.x;
	mov.u32 	%r32, %tid.x;
	mad.lo.s32 	%r1, %r30, %r31, %r32;
	setp.ge.u32 	%p1, %r1, %r29;
	@%p1 bra 	$L__BB0_43;
	shr.u32 	%r33, %r28, 31;
	add.s32 	%r34, %r28, %r33;
	shr.s32 	%r35, %r34, 1;
	sub.s32 	%r2, %r1, %r35;
	setp.lt.s32 	%p2, %r28, 1;
	mov.f32 	%f75, 0f00000000;
	@%p2 bra 	$L__BB0_42;
	and.b32  	%r3, %r28, 7;
	setp.lt.u32 	%p3, %r28, 8;
	mov.f32 	%f75, 0f00000000;
	mov.b32 	%r41, 0;
	@%p3 bra 	$L__BB0_21;
	and.b32  	%r41, %r28, 2147483640;
	mov.f32 	%f75, 0f00000000;
	mov.b32 	%r39, 0;
$L__BB0_4:
	.pragma "nounroll";
	add.s32 	%r6, %r2, %r39;
	setp.lt.s32 	%p4, %r6, 0;
	setp.ge.s32 	%p5, %r6, %r29;
	mul.wide.u32 	%rd9, %r39, 4;
	add.s64 	%rd3, %rd1, %rd9;
	or.pred  	%p6, %p4, %p5;
	@%p6 bra 	$L__BB0_6;
	mul.wide.u32 	%rd10, %r6, 4;
	add.s64 	%rd11, %rd2, %rd10;
	ld.global.f32 	%f42, [%rd11];
	ld.global.f32 	%f43, [%rd3];
	fma.rn.f32 	%f75, %f42, %f43, %f75;
$L__BB0_6:
	add.s32 	%r7, %r6, 1;
	setp.lt.s32 	%p7, %r7, 0;
	setp.ge.s32 	%p8, %r7, %r29;
	or.pred  	%p9, %p7, %p8;
	@%p9 bra 	$L__BB0_8;
	mul.wide.u32 	%rd12, %r7, 4;
	add.s64 	%rd13, %rd2, %rd12;
	ld.global.f32 	%f44, [%rd13];
	ld.global.f32 	%f45, [%rd3+4];
	fma.rn.f32 	%f75, %f44, %f45, %f75;
$L__BB0_8:
	add.s32 	%r8, %r6, 2;
	setp.lt.s32 	%p10, %r8, 0;
	setp.ge.s32 	%p11, %r8, %r29;
	or.pred  	%p12, %p10, %p11;
	@%p12 bra 	$L__BB0_10;
	mul.wide.u32 	%rd14, %r8, 4;
	add.s64 	%rd15, %rd2, %rd14;
	ld.global.f32 	%f46, [%rd15];
	ld.global.f32 	%f47, [%rd3+8];
	fma.rn.f32 	%f75, %f46, %f47, %f75;
$L__BB0_10:
	add.s32 	%r9, %r6, 3;
	setp.lt.s32 	%p13, %r9, 0;
	setp.ge.s32 	%p14, %r9, %r29;
	or.pred  	%p15, %p13, %p14;
	@%p15 bra 	$L__BB0_12;
	mul.wide.u32 	%rd16, %r9, 4;
	add.s64 	%rd17, %rd2, %rd16;
	ld.global.f32 	%f48, [%rd17];
	ld.global.f32 	%f49, [%rd3+12];
	fma.rn.f32 	%f75, %f48, %f49, %f75;
$L__BB0_12:
	add.s32 	%r10, %r6, 4;
	setp.lt.s32 	%p16, %r10, 0;
	setp.ge.s32 	%p17, %r10, %r29;
	or.pred  	%p18, %p16, %p17;
	@%p18 bra 	$L__BB0_14;
	mul.wide.u32 	%rd18, %r10, 4;
	add.s64 	%rd19, %rd2, %rd18;
	ld.global.f32 	%f50, [%rd19];
	ld.global.f32 	%f51, [%rd3+16];
	fma.rn.f32 	%f75, %f50, %f51, %f75;
$L__BB0_14:
	add.s32 	%r11, %r6, 5;
	setp.lt.s32 	%p19, %r11, 0;
	setp.ge.s32 	%p20, %r11, %r29;
	or.pred  	%p21, %p19, %p20;
	@%p21 bra 	$L__BB0_16;
	mul.wide.u32 	%rd20, %r11, 4;
	add.s64 	%rd21, %rd2, %rd20;
	ld.global.f32 	%f52, [%rd21];
	ld.global.f32 	%f53, [%rd3+20];
	fma.rn.f32 	%f75, %f52, %f53, %f75;
$L__BB0_16:
	add.s32 	%r12, %r6, 6;
	setp.lt.s32 	%p22, %r12, 0;
	setp.ge.s32 	%p23, %r12, %r29;
	or.pred  	%p24, %p22, %p23;
	@%p24 bra 	$L__BB0_18;
	mul.wide.u32 	%rd22, %r12, 4;
	add.s64 	%rd23, %rd2, %rd22;
	ld.global.f32 	%f54, [%rd23];
	ld.global.f32 	%f55, [%rd3+24];
	fma.rn.f32 	%f75, %f54, %f55, %f75;
$L__BB0_18:
	add.s32 	%r13, %r6, 7;
	setp.lt.s32 	%p25, %r13, 0;
	setp.ge.s32 	%p26, %r13, %r29;
	or.pred  	%p27, %p25, %p26;
	@%p27 bra 	$L__BB0_20;
	mul.wide.u32 	%rd24, %r13, 4;
	add.s64 	%rd25, %rd2, %rd24;
	ld.global.f32 	%f56, [%rd25];
	ld.global.f32 	%f57, [%rd3+28];
	fma.rn.f32 	%f75, %f56, %f57, %f75;
$L__BB0_20:
	add.s32 	%r39, %r39, 8;
	setp.ne.s32 	%p28, %r39, %r41;
	@%p28 bra 	$L__BB0_4;
$L__BB0_21:
	setp.eq.s32 	%p29, %r3, 0;
	@%p29 bra 	$L__BB0_42;
	and.b32  	%r16, %r28, 3;
	setp.lt.u32 	%p30, %r3, 4;
	@%p30 bra 	$L__BB0_32;
	add.s32 	%r17, %r2, %r41;
	setp.lt.s32 	%p31, %r17, 0;
	setp.ge.s32 	%p32, %r17, %r29;
	mul.wide.u32 	%rd26, %r41, 4;
	add.s64 	%rd4, %rd1, %rd26;
	or.pred  	%p33, %p31, %p32;
	@%p33 bra 	$L__BB0_25;
	mul.wide.u32 	%rd27, %r17, 4;
	add.s64 	%rd28, %rd2, %rd27;
	ld.global.f32 	%f59, [%rd28];
	ld.global.f32 	%f60, [%rd4];
	fma.rn.f32 	%f75, %f59, %f60, %f75;
$L__BB0_25:
	add.s32 	%r18, %r17, 1;
	setp.lt.s32 	%p34, %r18, 0;
	setp.ge.s32 	%p35, %r18, %r29;
	or.pred  	%p36, %p34, %p35;
	@%p36 bra 	$L__BB0_27;
	mul.wide.u32 	%rd29, %r18, 4;
	add.s64 	%rd30, %rd2, %rd29;
	ld.global.f32 	%f61, [%rd30];
	ld.global.f32 	%f62, [%rd4+4];
	fma.rn.f32 	%f75, %f61, %f62, %f75;
$L__BB0_27:
	add.s32 	%r19, %r17, 2;
	setp.lt.s32 	%p37, %r19, 0;
	setp.ge.s32 	%p38, %r19, %r29;
	or.pred  	%p39, %p37, %p38;
	@%p39 bra 	$L__BB0_29;
	mul.wide.u32 	%rd31, %r19, 4;
	add.s64 	%rd32, %rd2, %rd31;
	ld.global.f32 	%f63, [%rd32];
	ld.global.f32 	%f64, [%rd4+8];
	fma.rn.f32 	%f75, %f63, %f64, %f75;
$L__BB0_29:
	add.s32 	%r20, %r17, 3;
	setp.lt.s32 	%p40, %r20, 0;
	setp.ge.s32 	%p41, %r20, %r29;
	or.pred  	%p42, %p40, %p41;
	@%p42 bra 	$L__BB0_31;
	mul.wide.u32 	%rd33, %r20, 4;
	add.s64 	%rd34, %rd2, %rd33;
	ld.global.f32 	%f65, [%rd34];
	ld.global.f32 	%f66, [%rd4+12];
	fma.rn.f32 	%f75, %f65, %f66, %f75;
$L__BB0_31:
	add.s32 	%r41, %r41, 4;
$L__BB0_32:
	setp.eq.s32 	%p43, %r16, 0;
	@%p43 bra 	$L__BB0_42;
	setp.eq.s32 	%p44, %r16, 1;
	@%p44 bra 	$L__BB0_39;
	add.s32 	%r23, %r2, %r41;
	setp.lt.s32 	%p45, %r23, 0;
	setp.ge.s32 	%p46, %r23, %r29;
	mul.wide.u32 	%rd35, %r41, 4;
	add.s64 	%rd5, %rd1, %rd35;
	or.pred  	%p47, %p45, %p46;
	@%p47 bra 	$L__BB0_36;
	mul.wide.u32 	%rd36, %r23, 4;
	add.s64 	%rd37, %rd2, %rd36;
	ld.global.f32 	%f68, [%rd37];
	ld.global.f32 	%f69, [%rd5];
	fma.rn.f32 	%f75, %f68, %f69, %f75;
$L__BB0_36:
	add.s32 	%r24, %r23, 1;
	setp.lt.s32 	%p48, %r24, 0;
	setp.ge.s32 	%p49, %r24, %r29;
	or.pred  	%p50, %p48, %p49;
	@%p50 bra 	$L__BB0_38;
	mul.wide.u32 	%rd38, %r24, 4;
	add.s64 	%rd39, %rd2, %rd38;
	ld.global.f32 	%f70, [%rd39];
	ld.global.f32 	%f71, [%rd5+4];
	fma.rn.f32 	%f75, %f70, %f71, %f75;
$L__BB0_38:
	add.s32 	%r41, %r41, 2;
$L__BB0_39:
	and.b32  	%r38, %r28, 1;
	setp.eq.b32 	%p51, %r38, 1;
	not.pred 	%p52, %p51;
	@%p52 bra 	$L__BB0_42;
	add.s32 	%r27, %r2, %r41;
	setp.lt.s32 	%p53, %r27, 0;
	setp.ge.s32 	%p54, %r27, %r29;
	or.pred  	%p55, %p53, %p54;
	@%p55 bra 	$L__BB0_42;
	mul.wide.u32 	%rd40, %r27, 4;
	add.s64 	%rd41, %rd2, %rd40;
	ld.global.f32 	%f72, [%rd41];
	mul.wide.u32 	%rd42, %r41, 4;
	add.s64 	%rd43, %rd1, %rd42;
	ld.global.f32 	%f73, [%rd43];
	fma.rn.f32 	%f75, %f72, %f73, %f75;
$L__BB0_42:
	cvta.to.global.u64 	%rd44, %rd6;
	mul.wide.u32 	%rd45, %r1, 4;
	add.s64 	%rd46, %rd44, %rd45;
	st.global.f32 	[%rd46], %f75;
$L__BB0_43:
	ret;

}
	// .globl	_Z16conv1d_kernel_v1PKfPfii
.visible .entry _Z16conv1d_kernel_v1PKfPfii(
	.param .u64 .ptr .align 1 _Z16conv1d_kernel_v1PKfPfii_param_0,
	.param .u64 .ptr .align 1 _Z16conv1d_kernel_v1PKfPfii_param_1,
	.param .u32 _Z16conv1d_kernel_v1PKfPfii_param_2,
	.param .u32 _Z16conv1d_kernel_v1PKfPfii_param_3
)
{
	.reg .pred 	%p<56>;
	.reg .b32 	%r<43>;
	.reg .b32 	%f<96>;
	.reg .b64 	%rd<49>;

	ld.param.u64 	%rd6, [_Z16conv1d_kernel_v1PKfPfii_param_0];
	ld.param.u64 	%rd5, [_Z16conv1d_kernel_v1PKfPfii_param_1];
	ld.param.u32 	%r28, [_Z16conv1d_kernel_v1PKfPfii_param_2];
	ld.param.u32 	%r29, [_Z16conv1d_kernel_v1PKfPfii_param_3];
	cvta.to.global.u64 	%rd1, %rd6;
	mov.u32 	%r30, %ntid.x;
	mov.u32 	%r31, %ctaid.x;
	mov.u32 	%r32, %tid.x;
	mad.lo.s32 	%r1, %r30, %r31, %r32;
	setp.ge.u32 	%p1, %r1, %r29;
	@%p1 bra 	$L__BB1_43;
	shr.u32 	%r33, %r28, 31;
	add.s32 	%r34, %r28, %r33;
	shr.s32 	%r35, %r34, 1;
	sub.s32 	%r2, %r1, %r35;
	setp.lt.s32 	%p2, %r28, 1;
	mov.f32 	%f75, 0f00000000;
	@%p2 bra 	$L__BB1_42;
	and.b32  	%r3, %r28, 7;
	setp.lt.u32 	%p3, %r28, 8;
	mov.f32 	%f75, 0f00000000;
	mov.b32 	%r41, 0;
	@%p3 bra 	$L__BB1_21;
	and.b32  	%r41, %r28, 2147483640;
	mov.f32 	%f75, 0f00000000;
	mov.b32 	%r39, 0;
	mov.u64 	%rd8, W;
$L__BB1_4:
	.pragma "nounroll";
	add.s32 	%r6, %r2, %r39;
	setp.lt.s32 	%p4, %r6, 0;
	setp.ge.s32 	%p5, %r6, %r29;
	mul.wide.u32 	%rd7, %r39, 4;
	add.s64 	%rd2, %rd8, %rd7;
	or.pred  	%p6, %p4, %p5;
	@%p6 bra 	$L__BB1_6;
	mul.wide.u32 	%rd9, %r6, 4;
	add.s64 	%rd10, %rd1, %rd9;
	ld.global.f32 	%f42, [%rd10];
	ld.const.f32 	%f43, [%rd2];
	fma.rn.f32 	%f75, %f42, %f43, %f75;
$L__BB1_6:
	add.s32 	%r7, %r6, 1;
	setp.lt.s32 	%p7, %r7, 0;
	setp.ge.s32 	%p8, %r7, %r29;
	or.pred  	%p9, %p7, %p8;
	@%p9 bra 	$L__BB1_8;
	mul.wide.u32 	%rd11, %r7, 4;
	add.s64 	%rd12, %rd1, %rd11;
	ld.global.f32 	%f44, [%rd12];
	ld.const.f32 	%f45, [%rd2+4];
	fma.rn.f32 	%f75, %f44, %f45, %f75;
$L__BB1_8:
	add.s32 	%r8, %r6, 2;
	setp.lt.s32 	%p10, %r8, 0;
	setp.ge.s32 	%p11, %r8, %r29;
	or.pred  	%p12, %p10, %p11;
	@%p12 bra 	$L__BB1_10;
	mul.wide.u32 	%rd13, %r8, 4;
	add.s64 	%rd14, %rd1, %rd13;
	ld.global.f32 	%f46, [%rd14];
	ld.const.f32 	%f47, [%rd2+8];
	fma.rn.f32 	%f75, %f46, %f47, %f75;
$L__BB1_10:
	add.s32 	%r9, %r6, 3;
	setp.lt.s32 	%p13, %r9, 0;
	setp.ge.s32 	%p14, %r9, %r29;
	or.pred  	%p15, %p13, %p14;
	@%p15 bra 	$L__BB1_12;
	mul.wide.u32 	%rd15, %r9, 4;
	add.s64 	%rd16, %rd1, %rd15;
	ld.global.f32 	%f48, [%rd16];
	ld.const.f32 	%f49, [%rd2+12];
	fma.rn.f32 	%f75, %f48, %f49, %f75;
$L__BB1_12:
	add.s32 	%r10, %r6, 4;
	setp.lt.s32 	%p16, %r10, 0;
	setp.ge.s32 	%p17, %r10, %r29;
	or.pred  	%p18, %p16, %p17;
	@%p18 bra 	$L__BB1_14;
	mul.wide.u32 	%rd17, %r10, 4;
	add.s64 	%rd18, %rd1, %rd17;
	ld.global.f32 	%f50, [%rd18];
	ld.const.f32 	%f51, [%rd2+16];
	fma.rn.f32 	%f75, %f50, %f51, %f75;
$L__BB1_14:
	add.s32 	%r11, %r6, 5;
	setp.lt.s32 	%p19, %r11, 0;
	setp.ge.s32 	%p20, %r11, %r29;
	or.pred  	%p21, %p19, %p20;
	@%p21 bra 	$L__BB1_16;
	mul.wide.u32 	%rd19, %r11, 4;
	add.s64 	%rd20, %rd1, %rd19;
	ld.global.f32 	%f52, [%rd20];
	ld.const.f32 	%f53, [%rd2+20];
	fma.rn.f32 	%f75, %f52, %f53, %f75;
$L__BB1_16:
	add.s32 	%r12, %r6, 6;
	setp.lt.s32 	%p22, %r12, 0;
	setp.ge.s32 	%p23, %r12, %r29;
	or.pred  	%p24, %p22, %p23;
	@%p24 bra 	$L__BB1_18;
	mul.wide.u32 	%rd21, %r12, 4;
	add.s64 	%rd22, %rd1, %rd21;
	ld.global.f32 	%f54, [%rd22];
	ld.const.f32 	%f55, [%rd2+24];
	fma.rn.f32 	%f75, %f54, %f55, %f75;
$L__BB1_18:
	add.s32 	%r13, %r6, 7;
	setp.lt.s32 	%p25, %r13, 0;
	setp.ge.s32 	%p26, %r13, %r29;
	or.pred  	%p27, %p25, %p26;
	@%p27 bra 	$L__BB1_20;
	mul.wide.u32 	%rd23, %r13, 4;
	add.s64 	%rd24, %rd1, %rd23;
	ld.global.f32 	%f56, [%rd24];
	ld.const.f32 	%f57, [%rd2+28];
	fma.rn.f32 	%f75, %f56, %f57, %f75;
$L__BB1_20:
	add.s32 	%r39, %r39, 8;
	setp.ne.s32 	%p28, %r39, %r41;
	@%p28 bra 	$L__BB1_4;
$L__BB1_21:
	setp.eq.s32 	%p29, %r3, 0;
	@%p29 bra 	$L__BB1_42;
	and.b32  	%r16, %r28, 3;
	setp.lt.u32 	%p30, %r3, 4;
	@%p30 bra 	$L__BB1_32;
	add.s32 	%r17, %r2, %r41;
	setp.lt.s32 	%p31, %r17, 0;
	setp.ge.s32 	%p32, %r17, %r29;
	mul.wide.u32 	%rd25, %r41, 4;
	mov.u64 	%rd26, W;
	add.s64 	%rd3, %rd26, %rd25;
	or.pred  	%p33, %p31, %p32;
	@%p33 bra 	$L__BB1_25;
	mul.wide.u32 	%rd27, %r17, 4;
	add.s64 	%rd28, %rd1, %rd27;
	ld.global.f32 	%f59, [%rd28];
	ld.const.f32 	%f60, [%rd3];
	fma.rn.f32 	%f75, %f59, %f60, %f75;
$L__BB1_25:
	add.s32 	%r18, %r17, 1;
	setp.lt.s32 	%p34, %r18, 0;
	setp.ge.s32 	%p35, %r18, %r29;
	or.pred  	%p36, %p34, %p35;
	@%p36 bra 	$L__BB1_27;
	mul.wide.u32 	%rd29, %r18, 4;
	add.s64 	%rd30, %rd1, %rd29;
	ld.global.f32 	%f61, [%rd30];
	ld.const.f32 	%f62, [%rd3+4];
	fma.rn.f32 	%f75, %f61, %f62, %f75;
$L__BB1_27:
	add.s32 	%r19, %r17, 2;
	setp.lt.s32 	%p37, %r19, 0;
	setp.ge.s32 	%p38, %r19, %r29;
	or.pred  	%p39, %p37, %p38;
	@%p39 bra 	$L__BB1_29;
	mul.wide.u32 	%rd31, %r19, 4;
	add.s64 	%rd32, %rd1, %rd31;
	ld.global.f32 	%f63, [%rd32];
	ld.const.f32 	%f64, [%rd3+8];
	fma.rn.f32 	%f75, %f63, %f64, %f75;
$L__BB1_29:
	add.s32 	%r20, %r17, 3;
	setp.lt.s32 	%p40, %r20, 0;
	setp.ge.s32 	%p41, %r20, %r29;
	or.pred  	%p42, %p40, %p41;
	@%p42 bra 	$L__BB1_31;
	mul.wide.u32 	%rd33, %r20, 4;
	add.s64 	%rd34, %rd1, %rd33;
	ld.global.f32 	%f65, [%rd34];
	ld.const.f32 	%f66, [%rd3+12];
	fma.rn.f32 	%f75, %f65, %f66, %f75;
$L__BB1_31:
	add.s32 	%r41, %r41, 4;
$L__BB1_32:
	setp.eq.s32 	%p43, %r16, 0;
	@%p43 bra 	$L__BB1_42;
	setp.eq.s32 	%p44, %r16, 1;
	@%p44 bra 	$L__BB1_39;
	add.s32 	%r23, %r2, %r41;
	setp.lt.s32 	%p45, %r23, 0;
	setp.ge.s32 	%p46, %r23, %r29;
	mul.wide.u32 	%rd35, %r41, 4;
	mov.u64 	%rd36, W;
	add.s64 	%rd4, %rd36, %rd35;
	or.pred  	%p47, %p45, %p46;
	@%p47 bra 	$L__BB1_36;
	mul.wide.u32 	%rd37, %r23, 4;
	add.s64 	%rd38, %rd1, %rd37;
	ld.global.f32 	%f68, [%rd38];
	ld.const.f32 	%f69, [%rd4];
	fma.rn.f32 	%f75, %f68, %f69, %f75;
$L__BB1_36:
	add.s32 	%r24, %r23, 1;
	setp.lt.s32 	%p48, %r24, 0;
	setp.ge.s32 	%p49, %r24, %r29;
	or.pred  	%p50, %p48, %p49;
	@%p50 bra 	$L__BB1_38;
	mul.wide.u32 	%rd39, %r24, 4;
	add.s64 	%rd40, %rd1, %rd39;
	ld.global.f32 	%f70, [%rd40];
	ld.const.f32 	%f71, [%rd4+4];
	fma.rn.f32 	%f75, %f70, %f71, %f75;
$L__BB1_38:
	add.s32 	%r41, %r41, 2;
$L__BB1_39:
	and.b32  	%r38, %r28, 1;
	setp.eq.b32 	%p51, %r38, 1;
	not.pred 	%p52, %p51;
	@%p52 bra 	$L__BB1_42;
	add.s32 	%r27, %r2, %r41;
	setp.lt.s32 	%p53, %r27, 0;
	setp.ge.s32 	%p54, %r27, %r29;
	or.pred  	%p55, %p53, %p54;
	@%p55 bra 	$L__BB1_42;
	mul.wide.u32 	%rd41, %r27, 4;
	add.s64 	%rd42, %rd1, %rd41;
	ld.global.f32 	%f72, [%rd42];
	mul.wide.u32 	%rd43, %r41, 4;
	mov.u64 	%rd44, W;
	add.s64 	%rd45, %rd44, %rd43;
	ld.const.f32 	%f73, [%rd45];
	fma.rn.f32 	%f75, %f72, %f73, %f75;
$L__BB1_42:
	cvta.to.global.u64 	%rd46, %rd5;
	mul.wide.u32 	%rd47, %r1, 4;
	add.s64 	%rd48, %rd46, %rd47;
	st.global.f32 	[%rd48], %f75;
$L__BB1_43:
	ret;

}


// ===== COMPILED SASS (sm_100) =====

	.target	sm_100

	.elftype	@"ET_EXEC"


//--------------------- .note.nv.tkinfo           --------------------------
	.section	.note.nv.tkinfo,"",@"SHT_NOTE"
	.sectionflags	@"SHF_NOTE_NV_TKINFO"
	.tkinfo
        /*0018*/ 	.word	0x00000002
        /*0030*/ 	.string	""
        /*0030*/ 	.string	"ptxas"
        /*0030*/ 	.string	"Cuda compilation tools, release 13.0, V13.0.88"
        /*0030*/ 	.string	"Build cuda_13.0.r13.0/compiler.36424714_0"
        /*0030*/ 	.string	"-arch sm_100 -m 64 "



//--------------------- .note.nv.cuinfo           --------------------------
	.section	.note.nv.cuinfo,"",@"SHT_NOTE"
	.sectionflags	@"SHF_NOTE_NV_CUINFO"
        /*0018*/ 	.short	0x0002
        /*001a*/ 	.short	0x0064
        /*001c*/ 	.short	0x0082
	.zero		2


//--------------------- .nv.info                  --------------------------
	.section	.nv.info,"",@"SHT_CUDA_INFO"
	.align	4


	//----- nvinfo : EIATTR_REGCOUNT
	.align		4
        /*0000*/ 	.byte	0x04, 0x2f
        /*0002*/ 	.short	(.L_2 - .L_1)
	.align		4
.L_1:
        /*0004*/ 	.word	index@(_Z16conv1d_kernel_v0PKfS0_Pfii)
        /*0008*/ 	.word	0x00000020


	//----- nvinfo : EIATTR_FRAME_SIZE
	.align		4
.L_2:
        /*000c*/ 	.byte	0x04, 0x11
        /*000e*/ 	.short	(.L_4 - .L_3)
	.align		4
.L_3:
        /*0010*/ 	.word	index@(_Z16conv1d_kernel_v0PKfS0_Pfii)
        /*0014*/ 	.word	0x00000000


	//----- nvinfo : EIATTR_REGCOUNT
	.align		4
.L_4:
        /*0018*/ 	.byte	0x04, 0x2f
        /*001a*/ 	.short	(.L_6 - .L_5)
	.align		4
.L_5:
        /*001c*/ 	.word	index@(_Z16conv1d_kernel_v1PKfPfii)
        /*0020*/ 	.word	0x00000020


	//----- nvinfo : EIATTR_FRAME_SIZE
	.align		4
.L_6:
        /*0024*/ 	.byte	0x04, 0x11
        /*0026*/ 	.short	(.L_8 - .L_7)
	.align		4
.L_7:
        /*0028*/ 	.word	index@(_Z16conv1d_kernel_v1PKfPfii)
        /*002c*/ 	.word	0x00000000


	//----- nvinfo : EIATTR_MIN_STACK_SIZE
	.align		4
.L_8:
        /*0030*/ 	.byte	0x04, 0x12
        /*0032*/ 	.short	(.L_10 - .L_9)
	.align		4
.L_9:
        /*0034*/ 	.word	index@(_Z16conv1d_kernel_v1PKfPfii)
        /*0038*/ 	.word	0x00000000


	//----- nvinfo : EIATTR_MIN_STACK_SIZE
	.align		4
.L_10:
        /*003c*/ 	.byte	0x04, 0x12
        /*003e*/ 	.short	(.L_12 - .L_11)
	.align		4
.L_11:
        /*0040*/ 	.word	index@(_Z16conv1d_kernel_v0PKfS0_Pfii)
        /*0044*/ 	.word	0x00000000
.L_12:


//--------------------- .nv.compat                --------------------------
	.section	.nv.compat,"",@"SHT_CUDA_COMPAT_INFO"
	.align	4
        /*0000*/ 	.byte	0x02, 0x09, 0x00, 0x00, 0x02, 0x02, 0x01, 0x00, 0x02, 0x05, 0x05, 0x00, 0x03, 0x07, 0x01, 0x01
        /*0010*/ 	.byte	0x02, 0x03, 0x00, 0x00, 0x02, 0x06, 0x01, 0x00, 0x04, 0x0b, 0x08, 0x00, 0x09, 0x00, 0x00, 0x00
        /*0020*/ 	.byte	0x00, 0x00, 0x00, 0x00


//--------------------- .nv.info._Z16conv1d_kernel_v1PKfPfii --------------------------
	.section	.nv.info._Z16conv1d_kernel_v1PKfPfii,"",@"SHT_CUDA_INFO"
	.sectionflags	@""
	.align	4


	//----- nvinfo : EIATTR_CUDA_API_VERSION
	.align		4
        /*0000*/ 	.byte	0x04, 0x37
        /*0002*/ 	.short	(.L_14 - .L_13)
.L_13:
        /*0004*/ 	.word	0x00000082


	//----- nvinfo : EIATTR_KPARAM_INFO
	.align		4
.L_14:
        /*0008*/ 	.byte	0x04, 0x17
        /*000a*/ 	.short	(.L_16 - .L_15)
.L_15:
        /*000c*/ 	.word	0x00000000
        /*0010*/ 	.short	0x0003
        /*0012*/ 	.short	0x0014
        /*0014*/ 	.byte	0x00, 0xf0, 0x11, 0x00


	//----- nvinfo : EIATTR_KPARAM_INFO
	.align		4
.L_16:
        /*0018*/ 	.byte	0x04, 0x17
        /*001a*/ 	.short	(.L_18 - .L_17)
.L_17:
        /*001c*/ 	.word	0x00000000
        /*0020*/ 	.short	0x0002
        /*0022*/ 	.short	0x0010
        /*0024*/ 	.byte	0x00, 0xf0, 0x11, 0x00


	//----- nvinfo : EIATTR_KPARAM_INFO
	.align		4
.L_18:
        /*0028*/ 	.byte	0x04, 0x17
        /*002a*/ 	.short	(.L_20 - .L_19)
.L_19:
        /*002c*/ 	.word	0x00000000
        /*0030*/ 	.short	0x0001
        /*0032*/ 	.short	0x0008
        /*0034*/ 	.byte	0x00, 0xf5, 0x21, 0x00


	//----- nvinfo : EIATTR_KPARAM_INFO
	.align		4
.L_20:
        /*0038*/ 	.byte	0x04, 0x17
        /*003a*/ 	.short	(.L_22 - .L_21)
.L_21:
        /*003c*/ 	.word	0x00000000
        /*0040*/ 	.short	0x0000
        /*0042*/ 	.short	0x0000
        /*0044*/ 	.byte	0x00, 0xf5, 0x21, 0x00


	//----- nvinfo : EIATTR_SPARSE_MMA_MASK
	.align		4
.L_22:
        /*0048*/ 	.byte	0x03, 0x50
        /*004a*/ 	.short	0x0000


	//----- nvinfo : EIATTR_MAXREG_COUNT
	.align		4
        /*004c*/ 	.byte	0x03, 0x1b
        /*004e*/ 	.short	0x00ff


	//----- nvinfo : EIATTR_MERCURY_ISA_VERSION
	.align		4
        /*0050*/ 	.byte	0x03, 0x5f
        /*0052*/ 	.short	0x0101


	//----- nvinfo : EIATTR_VRC_CTA_INIT_COUNT
	.align		4
        /*0054*/ 	.byte	0x02, 0x4a
	.zero		1
	.zero		1


	//----- nvinfo : EIATTR_EXIT_INSTR_OFFSETS
	.align		4
        /*0058*/ 	.byte	0x04, 0x1c
        /*005a*/ 	.short	(.L_24 - .L_23)


	//   ....[0]....
.L_23:
        /*005c*/ 	.word	0x00000070


	//   ....[1]....
        /*0060*/ 	.word	0x00000ae0


	//----- nvinfo : EIATTR_CRS_STACK_SIZE
	.align		4
.L_24:
        /*0064*/ 	.byte	0x04, 0x1e
        /*0066*/ 	.short	(.L_26 - .L_25)
.L_25:
        /*0068*/ 	.word	0x00000000


	//----- nvinfo : EIATTR_CBANK_PARAM_SIZE
	.align		4
.L_26:
        /*006c*/ 	.byte	0x03, 0x19
        /*006e*/ 	.short	0x0018


	//----- nvinfo : EIATTR_PARAM_CBANK
	.align		4
        /*0070*/ 	.byte	0x04, 0x0a
        /*0072*/ 	.short	(.L_28 - .L_27)
	.align		4
.L_27:
        /*0074*/ 	.word	index@(.nv.constant0._Z16conv1d_kernel_v1PKfPfii)
        /*0078*/ 	.short	0x0380
        /*007a*/ 	.short	0x0018


	//----- nvinfo : EIATTR_SW_WAR
	.align		4
.L_28:
        /*007c*/ 	.byte	0x04, 0x36
        /*007e*/ 	.short	(.L_30 - .L_29)
.L_29:
        /*0080*/ 	.word	0x00000008
.L_30:


//--------------------- .nv.info._Z16conv1d_kernel_v0PKfS0_Pfii --------------------------
	.section	.nv.info._Z16conv1d_kernel_v0PKfS0_Pfii,"",@"SHT_CUDA_INFO"
	.sectionflags	@""
	.align	4


	//----- nvinfo : EIATTR_CUDA_API_VERSION
	.align		4
        /*0000*/ 	.byte	0x04, 0x37
        /*0002*/ 	.short	(.L_32 - .L_31)
.L_31:
        /*0004*/ 	.word	0x00000082


	//----- nvinfo : EIATTR_KPARAM_INFO
	.align		4
.L_32:
        /*0008*/ 	.byte	0x04, 0x17
        /*000a*/ 	.short	(.L_34 - .L_33)
.L_33:
        /*000c*/ 	.word	0x00000000
        /*0010*/ 	.short	0x0004
        /*0012*/ 	.short	0x001c
        /*0014*/ 	.byte	0x00, 0xf0, 0x11, 0x00


	//----- nvinfo : EIATTR_KPARAM_INFO
	.align		4
.L_34:
        /*0018*/ 	.byte	0x04, 0x17
        /*001a*/ 	.short	(.L_36 - .L_35)
.L_35:
        /*001c*/ 	.word	0x00000000
        /*0020*/ 	.short	0x0003
        /*0022*/ 	.short	0x0018
        /*0024*/ 	.byte	0x00, 0xf0, 0x11, 0x00


	//----- nvinfo : EIATTR_KPARAM_INFO
	.align		4
.L_36:
        /*0028*/ 	.byte	0x04, 0x17
        /*002a*/ 	.short	(.L_38 - .L_37)
.L_37:
        /*002c*/ 	.word	0x00000000
        /*0030*/ 	.short	0x0002
        /*0032*/ 	.short	0x0010
        /*0034*/ 	.byte	0x00, 0xf5, 0x21, 0x00


	//----- nvinfo : EIATTR_KPARAM_INFO
	.align		4
.L_38:
        /*0038*/ 	.byte	0x04, 0x17
        /*003a*/ 	.short	(.L_40 - .L_39)
.L_39:
        /*003c*/ 	.word	0x00000000
        /*0040*/ 	.short	0x0001
        /*0042*/ 	.short	0x0008
        /*0044*/ 	.byte	0x00, 0xf5, 0x21, 0x00


	//----- nvinfo : EIATTR_KPARAM_INFO
	.align		4
.L_40:
        /*0048*/ 	.byte	0x04, 0x17
        /*004a*/ 	.short	(.L_42 - .L_41)
.L_41:
        /*004c*/ 	.word	0x00000000
        /*0050*/ 	.short	0x0000
        /*0052*/ 	.short	0x0000
        /*0054*/ 	.byte	0x00, 0xf5, 0x21, 0x00


	//----- nvinfo : EIATTR_SPARSE_MMA_MASK
	.align		4
.L_42:
        /*0058*/ 	.byte	0x03, 0x50
        /*005a*/ 	.short	0x0000


	//----- nvinfo : EIATTR_MAXREG_COUNT
	.align		4
        /*005c*/ 	.byte	0x03, 0x1b
        /*005e*/ 	.short	0x00ff


	//----- nvinfo : EIATTR_MERCURY_ISA_VERSION
	.align		4
        /*0060*/ 	.byte	0x03, 0x5f
        /*0062*/ 	.short	0x0101


	//----- nvinfo : EIATTR_VRC_CTA_INIT_COUNT
	.align		4
        /*0064*/ 	.byte	0x02, 0x4a
	.zero		1
	.zero		1


	//----- nvinfo : EIATTR_EXIT_INSTR_OFFSETS
	.align		4
        /*0068*/ 	.byte	0x04, 0x1c
        /*006a*/ 	.short	(.L_44 - .L_43)


	//   ....[0]....
.L_43:
        /*006c*/ 	.word	0x00000070


	//   ....[1]....
        /*0070*/ 	.word	0x00000b20


	//----- nvinfo : EIATTR_CRS_STACK_SIZE
	.align		4
.L_44:
        /*0074*/ 	.byte	0x04, 0x1e
        /*0076*/ 	.short	(.L_46 - .L_45)
.L_45:
        /*0078*/ 	.word	0x00000000


	//----- nvinfo : EIATTR_CBANK_PARAM_SIZE
	.align		4
.L_46:
        /*007c*/ 	.byte	0x03, 0x19
        /*007e*/ 	.short	0x0020


	//----- nvinfo : EIATTR_PARAM_CBANK
	.align		4
        /*0080*/ 	.byte	0x04, 0x0a
        /*0082*/ 	.short	(.L_48 - .L_47)
	.align		4
.L_47:
        /*0084*/ 	.word	index@(.nv.constant0._Z16conv1d_kernel_v0PKfS0_Pfii)
        /*0088*/ 	.short	0x0380
        /*008a*/ 	.short	0x0020


	//----- nvinfo : EIATTR_SW_WAR
	.align		4
.L_48:
        /*008c*/ 	.byte	0x04, 0x36
        /*008e*/ 	.short	(.L_50 - .L_49)
.L_49:
        /*0090*/ 	.word	0x00000008
.L_50:


//--------------------- .nv.callgraph             --------------------------
	.section	.nv.callgraph,"",@"SHT_CUDA_CALLGRAPH"
	.align	4
	.sectionentsize	8
	.align		4
        /*0000*/ 	.word	0x00000000
	.align		4
        /*0004*/ 	.word	0xffffffff
	.align		4
        /*0008*/ 	.word	0x00000000
	.align		4
        /*000c*/ 	.word	0xfffffffe
	.align		4
        /*0010*/ 	.word	0x00000000
	.align		4
        /*0014*/ 	.word	0xfffffffd
	.align		4
        /*0018*/ 	.word	0x00000000
	.align		4
        /*001c*/ 	.word	0xfffffffc


//--------------------- .nv.constant3             --------------------------
	.section	.nv.constant3,"a",@progbits
	.align	4
.nv.constant3:
	.type		W,@object
	.size		W,(.L_0 - W)
W:
	.zero		36
.L_0:


//--------------------- .text._Z16conv1d_kernel_v1PKfPfii --------------------------
	.section	.text._Z16conv1d_kernel_v1PKfPfii,"ax",@progbits
	.align	128
        .global         _Z16conv1d_kernel_v1PKfPfii
        .type           _Z16conv1d_kernel_v1PKfPfii,@function
        .size           _Z16conv1d_kernel_v1PKfPfii,(.L_x_14 - _Z16conv1d_kernel_v1PKfPfii)
        .other          _Z16conv1d_kernel_v1PKfPfii,@"STO_CUDA_ENTRY STV_DEFAULT"
_Z16conv1d_kernel_v1PKfPfii:
.text._Z16conv1d_kernel_v1PKfPfii:
[----:B------:R-:W-:Y:S01]  /*0000*/  LDC R1, c[0x0][0x37c] ;  /* 0x0000df00ff017b82 */ /* 0x000fe20000000800 */
[----:B------:R-:W0:Y:S01]  /*0010*/  S2R R2, SR_CTAID.X ;  /* 0x0000000000027919 */ /* 0x000e220000002500 */
[----:B------:R-:W0:Y:S01]  /*0020*/  LDCU UR4, c[0x0][0x360] ;  /* 0x00006c00ff0477ac */ /* 0x000e220008000800 */
[----:B------:R-:W0:Y:S01]  /*0030*/  S2R R3, SR_TID.X ;  /* 0x0000000000037919 */ /* 0x000e220000002100 */
[----:B------:R-:W1:Y:S01]  /*0040*/  LDCU UR5, c[0x0][0x394] ;  /* 0x00007280ff0577ac */ /* 0x000e620008000800 */
[----:B0-----:R-:W-:-:S05]  /*0050*/  IMAD R2, R2, UR4, R3 ;  /* 0x0000000402027c24 */ /* 0x001fca000f8e0203 */
[----:B-1----:R-:W-:-:S13]  /*0060*/  ISETP.GE.U32.AND P0, PT, R2, UR5, PT ;  /* 0x0000000502007c0c */ /* 0x002fda000bf06070 */
[----:B------:R-:W-:Y:S05]  /*0070*/  @P0 EXIT ;  /* 0x000000000000094d */ /* 0x000fea0003800000 */
[----:B------:R-:W0:Y:S01]  /*0080*/  LDCU UR6, c[0x0][0x390] ;  /* 0x00007200ff0677ac */ /* 0x000e220008000800 */
[----:B------:R-:W-:Y:S01]  /*0090*/  HFMA2 R0, -RZ, RZ, 0, 0 ;  /* 0x00000000ff007431 */ /* 0x000fe200000001ff */
[----:B------:R-:W1:Y:S01]  /*00a0*/  LDCU.64 UR8, c[0x0][0x358] ;  /* 0x00006b00ff0877ac */ /* 0x000e620008000a00 */
[----:B0-----:R-:W-:-:S09]  /*00b0*/  UISETP.GE.AND UP0, UPT, UR6, 0x1, UPT ;  /* 0x000000010600788c */ /* 0x001fd2000bf06270 */
[----:B-1----:R-:W-:Y:S05]  /*00c0*/  BRA.U !UP0, `(.L_x_0) ;  /* 0x0000000908787547 */ /* 0x002fea000b800000 */
[----:B------:R-:W-:Y:S01]  /*00d0*/  UISETP.GE.U32.AND UP0, UPT, UR6, 0x8, UPT ;  /* 0x000000080600788c */ /* 0x000fe2000bf06070 */
[----:B------:R-:W-:Y:S01]  /*00e0*/  MOV R0, RZ ;  /* 0x000000ff00007202 */ /* 0x000fe20000000f00 */
[----:B------:R-:W-:Y:S01]  /*00f0*/  ULEA.HI UR4, UR6, UR6, URZ, 0x1 ;  /* 0x0000000606047291 */ /* 0x000fe2000f8f08ff */
[----:B------:R-:W-:Y:S01]  /*0100*/  IMAD.MOV.U32 R3, RZ, RZ, RZ ;  /* 0x000000ffff037224 */ /* 0x000fe200078e00ff */
[----:B------:R-:W-:Y:S02]  /*0110*/  ULOP3.LUT UR7, UR6, 0x7, URZ, 0xc0, !UPT ;  /* 0x0000000706077892 */ /* 0x000fe4000f8ec0ff */
[----:B------:R-:W-:Y:S02]  /*0120*/  USHF.R.S32.HI UR4, URZ, 0x1, UR4 ;  /* 0x00000001ff047899 */ /* 0x000fe40008011404 */
[----:B------:R-:W-:-:S04]  /*0130*/  UISETP.NE.AND UP1, UPT, UR7, URZ, UPT ;  /* 0x000000ff0700728c */ /* 0x000fc8000bf25270 */
[----:B------:R-:W-:Y:S01]  /*0140*/  IADD3 R4, PT, PT, R2, -UR4, RZ ;  /* 0x8000000402047c10 */ /* 0x000fe2000fffe0ff */
[----:B------:R-:W-:Y:S06]  /*0150*/  BRA.U !UP0, `(.L_x_1) ;  /* 0x0000000508247547 */ /* 0x000fec000b800000 */
[----:B------:R-:W-:Y:S01]  /*0160*/  ULOP3.LUT UR4, UR6, 0x7ffffff8, URZ, 0xc0, !UPT ;  /* 0x7ffffff806047892 */ /* 0x000fe2000f8ec0ff */
[----:B------:R-:W-:Y:S01]  /*0170*/  IMAD.MOV.U32 R0, RZ, RZ, RZ ;  /* 0x000000ffff007224 */ /* 0x000fe200078e00ff */
[----:B------:R-:W-:Y:S01]  /*0180*/  MOV R7, RZ ;  /* 0x000000ff00077202 */ /* 0x000fe20000000f00 */
[----:B------:R-:W0:Y:S03]  /*0190*/  LDCU UR5, c[0x0][0x394] ;  /* 0x00007280ff0577ac */ /* 0x000e260008000800 */
[----:B------:R-:W-:-:S07]  /*01a0*/  IMAD.U32 R3, RZ, RZ, UR4 ;  /* 0x00000004ff037e24 */ /* 0x000fce000f8e00ff */
.L_x_2:
[----:B------:R-:W-:-:S04]  /*01b0*/  IADD3 R25, PT, PT, R4, R7, RZ ;  /* 0x0000000704197210 */ /* 0x000fc80007ffe0ff */
[----:B0-----:R-:W-:-:S04]  /*01c0*/  ISETP.GE.AND P6, PT, R25, UR5, PT ;  /* 0x0000000519007c0c */ /* 0x001fc8000bfc6270 */
[----:B------:R-:W-:-:S13]  /*01d0*/  ISETP.LT.OR P6, PT, R25, RZ, P6 ;  /* 0x000000ff1900720c */ /* 0x000fda00037c1670 */
[----:B------:R-:W0:Y:S02]  /*01e0*/  @!P6 LDC.64 R8, c[0x0][0x380] ;  /* 0x0000e000ff08eb82 */ /* 0x000e240000000a00 */
[----:B0-----:R-:W-:-:S05]  /*01f0*/  @!P6 IMAD.WIDE.U32 R8, R25, 0x4, R8 ;  /* 0x000000041908e825 */ /* 0x001fca00078e0008 */
[----:B------:R0:W2:Y:S01]  /*0200*/  @!P6 LDG.E R11, desc[UR8][R8.64] ;  /* 0x00000008080be981 */ /* 0x0000a2000c1e1900 */
[----:B------:R-:W-:Y:S01]  /*0210*/  VIADD R15, R25, 0x1 ;  /* 0x00000001190f7836 */ /* 0x000fe20000000000 */
[----:B------:R-:W-:Y:S01]  /*0220*/  SHF.L.U32 R5, R7, 0x2, RZ ;  /* 0x0000000207057819 */ /* 0x000fe200000006ff */
[C---:B------:R-:W-:Y:S01]  /*0230*/  VIADD R29, R25.reuse, 0x2 ;  /* 0x00000002191d7836 */ /* 0x040fe20000000000 */
[C---:B------:R-:W-:Y:S01]  /*0240*/  IADD3 R27, PT, PT, R25.reuse, 0x3, RZ ;  /* 0x00000003191b7810 */ /* 0x040fe20007ffe0ff */
[----:B------:R-:W-:Y:S01]  /*0250*/  VIADD R6, R25, 0x4 ;  /* 0x0000000419067836 */ /* 0x000fe20000000000 */
[----:B------:R-:W-:Y:S01]  /*0260*/  ISETP.GE.AND P0, PT, R15, UR5, PT ;  /* 0x000000050f007c0c */ /* 0x000fe2000bf06270 */
[----:B------:R-:W2:Y:S01]  /*0270*/  @!P6 LDC R10, c[0x3][R5] ;  /* 0x00c00000050aeb82 */ /* 0x000ea20000000800 */
[----:B------:R-:W-:Y:S02]  /*0280*/  ISETP.GE.AND P1, PT, R29, UR5, PT ;  /* 0x000000051d007c0c */ /* 0x000fe4000bf26270 */
[----:B------:R-:W-:Y:S01]  /*0290*/  ISETP.LT.OR P0, PT, R15, RZ, P0 ;  /* 0x000000ff0f00720c */ /* 0x000fe20000701670 */
[----:B0-----:R-:W-:Y:S01]  /*02a0*/  VIADD R9, R25, 0x6 ;  /* 0x0000000619097836 */ /* 0x001fe20000000000 */
[----:B------:R-:W-:-:S02]  /*02b0*/  ISETP.GE.AND P2, PT, R27, UR5, PT ;  /* 0x000000051b007c0c */ /* 0x000fc4000bf46270 */
[----:B------:R-:W-:Y:S02]  /*02c0*/  ISETP.LT.OR P1, PT, R29, RZ, P1 ;  /* 0x000000ff1d00720c */ /* 0x000fe40000f21670 */
[----:B------:R-:W-:Y:S02]  /*02d0*/  IADD3 R8, PT, PT, R25, 0x5, RZ ;  /* 0x0000000519087810 */ /* 0x000fe40007ffe0ff */
[----:B------:R-:W-:Y:S02]  /*02e0*/  ISETP.GE.AND P3, PT, R6, UR5, PT ;  /* 0x0000000506007c0c */ /* 0x000fe4000bf66270 */
[----:B------:R-:W-:Y:S02]  /*02f0*/  ISETP.LT.OR P2, PT, R27, RZ, P2 ;  /* 0x000000ff1b00720c */ /* 0x000fe40001741670 */
[----:B------:R-:W-:Y:S01]  /*0300*/  ISETP.GE.AND P5, PT, R8, UR5, PT ;  /* 0x0000000508007c0c */ /* 0x000fe2000bfa6270 */
[----:B------:R-:W0:Y:S01]  /*0310*/  @!P0 LDC.64 R22, c[0x0][0x380] ;  /* 0x0000e000ff168b82 */ /* 0x000e220000000a00 */
[----:B------:R-:W-:-:S02]  /*0320*/  ISETP.LT.OR P3, PT, R6, RZ, P3 ;  /* 0x000000ff0600720c */ /* 0x000fc40001f61670 */
[----:B------:R-:W-:Y:S02]  /*0330*/  IADD3 R25, PT, PT, R25, 0x7, RZ ;  /* 0x0000000719197810 */ /* 0x000fe40007ffe0ff */
[C---:B------:R-:W-:Y:S02]  /*0340*/  ISETP.GE.AND P4, PT, R9.reuse, UR5, PT ;  /* 0x0000000509007c0c */ /* 0x040fe4000bf86270 */
[----:B------:R-:W-:Y:S01]  /*0350*/  ISETP.LT.OR P5, PT, R8, RZ, P5 ;  /* 0x000000ff0800720c */ /* 0x000fe20002fa1670 */
[----:B------:R-:W1:Y:S01]  /*0360*/  @!P1 LDC.64 R20, c[0x0][0x380] ;  /* 0x0000e000ff149b82 */ /* 0x000e620000000a00 */
[----:B------:R-:W-:-:S07]  /*0370*/  ISETP.LT.OR P4, PT, R9, RZ, P4 ;  /* 0x000000ff0900720c */ /* 0x000fce0002781670 */
[----:B------:R-:W3:Y:S08]  /*0380*/  @!P2 LDC.64 R18, c[0x0][0x380] ;  /* 0x0000e000ff12ab82 */ /* 0x000ef00000000a00 */
[----:B------:R-:W4:Y:S01]  /*0390*/  @!P5 LDC.64 R12, c[0x0][0x380] ;  /* 0x0000e000ff0cdb82 */ /* 0x000f220000000a00 */
[----:B0-----:R-:W-:-:S06]  /*03a0*/  @!P0 IMAD.WIDE.U32 R22, R15, 0x4, R22 ;  /* 0x000000040f168825 */ /* 0x001fcc00078e0016 */
[----:B------:R-:W5:Y:S01]  /*03b0*/  @!P0 LDG.E R23, desc[UR8][R22.64] ;  /* 0x0000000816178981 */ /* 0x000f62000c1e1900 */
[----:B------:R-:W0:Y:S01]  /*03c0*/  @!P4 LDC.64 R16, c[0x0][0x380] ;  /* 0x0000e000ff10cb82 */ /* 0x000e220000000a00 */
[----:B-1----:R-:W-:-:S06]  /*03d0*/  @!P1 IMAD.WIDE.U32 R20, R29, 0x4, R20 ;  /* 0x000000041d149825 */ /* 0x002fcc00078e0014 */
[----:B------:R-:W5:Y:S01]  /*03e0*/  @!P1 LDG.E R21, desc[UR8][R20.64] ;  /* 0x0000000814159981 */ /* 0x000f62000c1e1900 */
[----:B---3--:R-:W-:-:S06]  /*03f0*/  @!P2 IMAD.WIDE.U32 R18, R27, 0x4, R18 ;  /* 0x000000041b12a825 */ /* 0x008fcc00078e0012 */
[----:B------:R1:W3:Y:S01]  /*0400*/  @!P2 LDG.E R19, desc[UR8][R18.64] ;  /* 0x000000081213a981 */ /* 0x0002e2000c1e1900 */
[----:B----4-:R-:W-:-:S06]  /*0410*/  @!P5 IMAD.WIDE.U32 R12, R8, 0x4, R12 ;  /* 0x00000004080cd825 */ /* 0x010fcc00078e000c */
[----:B------:R-:W4:Y:S01]  /*0420*/  @!P5 LDG.E R13, desc[UR8][R12.64] ;  /* 0x000000080c0dd981 */ /* 0x000f22000c1e1900 */
[----:B0-----:R-:W-:-:S06]  /*0430*/  @!P4 IMAD.WIDE.U32 R16, R9, 0x4, R16 ;  /* 0x000000040910c825 */ /* 0x001fcc00078e0010 */
[----:B------:R-:W4:Y:S01]  /*0440*/  @!P4 LDG.E R17, desc[UR8][R16.64] ;  /* 0x000000081011c981 */ /* 0x000f22000c1e1900 */
[----:B--2---:R-:W-:Y:S01]  /*0450*/  @!P6 FFMA R0, R11, R10, R0 ;  /* 0x0000000a0b00e223 */ /* 0x004fe20000000000 */
[C---:B------:R-:W-:Y:S01]  /*0460*/  ISETP.GE.AND P6, PT, R25.reuse, UR5, PT ;  /* 0x0000000519007c0c */ /* 0x040fe2000bfc6270 */
[----:B------:R-:W0:Y:S03]  /*0470*/  @!P3 LDC.64 R10, c[0x0][0x380] ;  /* 0x0000e000ff0abb82 */ /* 0x000e260000000a00 */
[----:B------:R-:W-:-:S13]  /*0480*/  ISETP.LT.OR P6, PT, R25, RZ, P6 ;  /* 0x000000ff1900720c */ /* 0x000fda00037c1670 */
[----:B------:R-:W2:Y:S01]  /*0490*/  @!P6 LDC.64 R14, c[0x0][0x380] ;  /* 0x0000e000ff0eeb82 */ /* 0x000ea20000000a00 */
[----:B0-----:R-:W-:-:S06]  /*04a0*/  @!P3 IMAD.WIDE.U32 R10, R6, 0x4, R10 ;  /* 0x00000004060ab825 */ /* 0x001fcc00078e000a */
[----:B------:R0:W4:Y:S01]  /*04b0*/  @!P3 LDG.E R11, desc[UR8][R10.64] ;  /* 0x000000080a0bb981 */ /* 0x000122000c1e1900 */
[----:B--2---:R-:W-:-:S06]  /*04c0*/  @!P6 IMAD.WIDE.U32 R14, R25, 0x4, R14 ;  /* 0x00000004190ee825 */ /* 0x004fcc00078e000e */
[----:B------:R-:W2:Y:S01]  /*04d0*/  @!P6 LDG.E R15, desc[UR8][R14.64] ;  /* 0x000000080e0fe981 */ /* 0x000ea2000c1e1900 */
[----:B------:R-:W5:Y:S08]  /*04e0*/  @!P0 LDC R6, c[0x3][R5+0x4] ;  /* 0x00c0010005068b82 */ /* 0x000f700000000800 */
[----:B------:R-:W3:Y:S08]  /*04f0*/  @!P1 LDC R8, c[0x3][R5+0x8] ;  /* 0x00c0020005089b82 */ /* 0x000ef00000000800 */
[----:B------:R-:W3:Y:S08]  /*0500*/  @!P2 LDC R9, c[0x3][R5+0xc] ;  /* 0x00c003000509ab82 */ /* 0x000ef00000000800 */
[----:B-1----:R-:W4:Y:S01]  /*0510*/  @!P3 LDC R18, c[0x3][R5+0x10] ;  /* 0x00c004000512bb82 */ /* 0x002f220000000800 */
[----:B-----5:R-:W-:-:S07]  /*0520*/  @!P0 FFMA R0, R23, R6, R0 ;  /* 0x0000000617008223 */ /* 0x020fce0000000000 */
[----:B------:R-:W1:Y:S08]  /*0530*/  @!P5 LDC R20, c[0x3][R5+0x14] ;  /* 0x00c005000514db82 */ /* 0x000e700000000800 */
[----:B0-----:R-:W0:Y:S01]  /*0540*/  @!P4 LDC R10, c[0x3][R5+0x18] ;  /* 0x00c00600050acb82 */ /* 0x001e220000000800 */
[----:B---3--:R-:W-:Y:S01]  /*0550*/  @!P1 FFMA R0, R21, R8, R0 ;  /* 0x0000000815009223 */ /* 0x008fe20000000000 */
[----:B------:R-:W-:-:S06]  /*0560*/  VIADD R7, R7, 0x8 ;  /* 0x0000000807077836 */ /* 0x000fcc0000000000 */
[----:B------:R-:W2:Y:S01]  /*0570*/  @!P6 LDC R6, c[0x3][R5+0x1c] ;  /* 0x00c007000506eb82 */ /* 0x000ea20000000800 */
[----:B------:R-:W-:Y:S01]  /*0580*/  @!P2 FFMA R0, R19, R9, R0 ;  /* 0x000000091300a223 */ /* 0x000fe20000000000 */
[----:B------:R-:W-:-:S03]  /*0590*/  ISETP.NE.AND P0, PT, R7, R3, PT ;  /* 0x000000030700720c */ /* 0x000fc60003f05270 */
[----:B----4-:R-:W-:-:S04]  /*05a0*/  @!P3 FFMA R0, R11, R18, R0 ;  /* 0x000000120b00b223 */ /* 0x010fc80000000000 */
[----:B-1----:R-:W-:-:S04]  /*05b0*/  @!P5 FFMA R0, R13, R20, R0 ;  /* 0x000000140d00d223 */ /* 0x002fc80000000000 */
[----:B0-----:R-:W-:-:S04]  /*05c0*/  @!P4 FFMA R0, R17, R10, R0 ;  /* 0x0000000a1100c223 */ /* 0x001fc80000000000 */
[----:B--2---:R-:W-:Y:S01]  /*05d0*/  @!P6 FFMA R0, R15, R6, R0 ;  /* 0x000000060f00e223 */ /* 0x004fe20000000000 */
[----:B------:R-:W-:Y:S06]  /*05e0*/  @P0 BRA `(.L_x_2) ;  /* 0xfffffff800f00947 */ /* 0x000fec000383ffff */
.L_x_1:
[----:B------:R-:W-:Y:S05]  /*05f0*/  BRA.U !UP1, `(.L_x_0) ;  /* 0x00000005092c7547 */ /* 0x000fea000b800000 */
[----:B------:R-:W0:Y:S01]  /*0600*/  LDCU UR4, c[0x0][0x390] ;  /* 0x00007200ff0477ac */ /* 0x000e220008000800 */
[----:B------:R-:W-:Y:S02]  /*0610*/  UISETP.GE.U32.AND UP0, UPT, UR7, 0x4, UPT ;  /* 0x000000040700788c */ /* 0x000fe4000bf06070 */
[----:B0-----:R-:W-:-:S04]  /*0620*/  ULOP3.LUT UR6, UR4, 0x3, URZ, 0xc0, !UPT ;  /* 0x0000000304067892 */ /* 0x001fc8000f8ec0ff */
[----:B------:R-:W-:-:S03]  /*0630*/  UISETP.NE.AND UP1, UPT, UR6, URZ, UPT ;  /* 0x000000ff0600728c */ /* 0x000fc6000bf25270 */
[----:B------:R-:W-:Y:S08]  /*0640*/  BRA.U !UP0, `(.L_x_3) ;  /* 0x0000000108887547 */ /* 0x000ff0000b800000 */
[----:B------:R-:W-:-:S04]  /*0650*/  IADD3 R5, PT, PT, R4, R3, RZ ;  /* 0x0000000304057210 */ /* 0x000fc80007ffe0ff */
[C---:B------:R-:W-:Y:S01]  /*0660*/  ISETP.GE.AND P0, PT, R5.reuse, UR5, PT ;  /* 0x0000000505007c0c */ /* 0x040fe2000bf06270 */
[C---:B------:R-:W-:Y:S01]  /*0670*/  VIADD R15, R5.reuse, 0x1 ;  /* 0x00000001050f7836 */ /* 0x040fe20000000000 */
[C---:B------:R-:W-:Y:S01]  /*0680*/  IADD3 R17, PT, PT, R5.reuse, 0x2, RZ ;  /* 0x0000000205117810 */ /* 0x040fe20007ffe0ff */
[C---:B------:R-:W-:Y:S01]  /*0690*/  VIADD R19, R5.reuse, 0x3 ;  /* 0x0000000305137836 */ /* 0x040fe20000000000 */
[----:B------:R-:W-:Y:S02]  /*06a0*/  ISETP.LT.OR P0, PT, R5, RZ, P0 ;  /* 0x000000ff0500720c */ /* 0x000fe40000701670 */
[----:B------:R-:W-:Y:S02]  /*06b0*/  ISETP.GE.AND P1, PT, R15, UR5, PT ;  /* 0x000000050f007c0c */ /* 0x000fe4000bf26270 */
[----:B------:R-:W-:Y:S02]  /*06c0*/  ISETP.GE.AND P2, PT, R17, UR5, PT ;  /* 0x0000000511007c0c */ /* 0x000fe4000bf46270 */
[----:B------:R-:W-:-:S02]  /*06d0*/  ISETP.LT.OR P1, PT, R15, RZ, P1 ;  /* 0x000000ff0f00720c */ /* 0x000fc40000f21670 */
[----:B------:R-:W-:Y:S02]  /*06e0*/  ISETP.GE.AND P3, PT, R19, UR5, PT ;  /* 0x0000000513007c0c */ /* 0x000fe4000bf66270 */
[----:B------:R-:W-:Y:S02]  /*06f0*/  ISETP.LT.OR P2, PT, R17, RZ, P2 ;  /* 0x000000ff1100720c */ /* 0x000fe40001741670 */
[----:B------:R-:W-:Y:S01]  /*0700*/  ISETP.LT.OR P3, PT, R19, RZ, P3 ;  /* 0x000000ff1300720c */ /* 0x000fe20001f61670 */
[----:B------:R-:W0:Y:S08]  /*0710*/  @!P0 LDC.64 R10, c[0x0][0x380] ;  /* 0x0000e000ff0a8b82 */ /* 0x000e300000000a00 */
[----:B------:R-:W1:Y:S08]  /*0720*/  @!P1 LDC.64 R12, c[0x0][0x380] ;  /* 0x0000e000ff0c9b82 */ /* 0x000e700000000a00 */
[----:B------:R-:W2:Y:S08]  /*0730*/  @!P2 LDC.64 R8, c[0x0][0x380] ;  /* 0x0000e000ff08ab82 */ /* 0x000eb00000000a00 */
[----:B------:R-:W3:Y:S01]  /*0740*/  @!P3 LDC.64 R6, c[0x0][0x380] ;  /* 0x0000e000ff06bb82 */ /* 0x000ee20000000a00 */
[----:B0-----:R-:W-:-:S06]  /*0750*/  @!P0 IMAD.WIDE.U32 R10, R5, 0x4, R10 ;  /* 0x00000004050a8825 */ /* 0x001fcc00078e000a */
[----:B------:R-:W4:Y:S01]  /*0760*/  @!P0 LDG.E R11, desc[UR8][R10.64] ;  /* 0x000000080a0b8981 */ /* 0x000f22000c1e1900 */
[----:B-1----:R-:W-:-:S06]  /*0770*/  @!P1 IMAD.WIDE.U32 R12, R15, 0x4, R12 ;  /* 0x000000040f0c9825 */ /* 0x002fcc00078e000c */
[----:B------:R-:W5:Y:S01]  /*0780*/  @!P1 LDG.E R13, desc[UR8][R12.64] ;  /* 0x000000080c0d9981 */ /* 0x000f62000c1e1900 */
[----:B--2---:R-:W-:-:S06]  /*0790*/  @!P2 IMAD.WIDE.U32 R8, R17, 0x4, R8 ;  /* 0x000000041108a825 */ /* 0x004fcc00078e0008 */
[----:B------:R-:W2:Y:S01]  /*07a0*/  @!P2 LDG.E R9, desc[UR8][R8.64] ;  /* 0x000000080809a981 */ /* 0x000ea2000c1e1900 */
[----:B---3--:R-:W-:-:S06]  /*07b0*/  @!P3 IMAD.WIDE.U32 R6, R19, 0x4, R6 ;  /* 0x000000041306b825 */ /* 0x008fcc00078e0006 */
[----:B------:R-:W3:Y:S01]  /*07c0*/  @!P3 LDG.E R7, desc[UR8][R6.64] ;  /* 0x000000080607b981 */ /* 0x000ee2000c1e1900 */
[----:B------:R-:W-:-:S04]  /*07d0*/  SHF.L.U32 R5, R3, 0x2, RZ ;  /* 0x0000000203057819 */ /* 0x000fc800000006ff */
[----:B------:R-:W4:Y:S08]  /*07e0*/  @!P0 LDC R14, c[0x3][R5] ;  /* 0x00c00000050e8b82 */ /* 0x000f300000000800 */
[----:B------:R-:W5:Y:S08]  /*07f0*/  @!P1 LDC R15, c[0x3][R5+0x4] ;  /* 0x00c00100050f9b82 */ /* 0x000f700000000800 */
[----:B------:R-:W2:Y:S08]  /*0800*/  @!P2 LDC R16, c[0x3][R5+0x8] ;  /* 0x00c002000510ab82 */ /* 0x000eb00000000800 */
[----:B------:R-:W3:Y:S01]  /*0810*/  @!P3 LDC R17, c[0x3][R5+0xc] ;  /* 0x00c003000511bb82 */ /* 0x000ee20000000800 */
[----:B------:R-:W-:-:S02]  /*0820*/  VIADD R3, R3, 0x4 ;  /* 0x0000000403037836 */ /* 0x000fc40000000000 */
[----:B----4-:R-:W-:-:S04]  /*0830*/  @!P0 FFMA R0, R11, R14, R0 ;  /* 0x0000000e0b008223 */ /* 0x010fc80000000000 */
[----:B-----5:R-:W-:-:S04]  /*0840*/  @!P1 FFMA R0, R13, R15, R0 ;  /* 0x0000000f0d009223 */ /* 0x020fc80000000000 */
[----:B--2---:R-:W-:-:S04]  /*0850*/  @!P2 FFMA R0, R9, R16, R0 ;  /* 0x000000100900a223 */ /* 0x004fc80000000000 */
[----:B---3--:R-:W-:-:S07]  /*0860*/  @!P3 FFMA R0, R7, R17, R0 ;  /* 0x000000110700b223 */ /* 0x008fce0000000000 */
.L_x_3:
[----:B------:R-:W-:Y:S05]  /*0870*/  BRA.U !UP1, `(.L_x_0) ;  /* 0x00000001098c7547 */ /* 0x000fea000b800000 */
[----:B------:R-:W-:Y:S02]  /*0880*/  UISETP.NE.AND UP0, UPT, UR6, 0x1, UPT ;  /* 0x000000010600788c */ /* 0x000fe4000bf05270 */
[----:B------:R-:W-:-:S04]  /*0890*/  ULOP3.LUT UR4, UR4, 0x1, URZ, 0xc0, !UPT ;  /* 0x0000000104047892 */ /* 0x000fc8000f8ec0ff */
[----:B------:R-:W-:-:S03]  /*08a0*/  UISETP.NE.U32.AND UP1, UPT, UR4, 0x1, UPT ;  /* 0x000000010400788c */ /* 0x000fc6000bf25070 */
[----:B------:R-:W-:Y:S08]  /*08b0*/  BRA.U !UP0, `(.L_x_4) ;  /* 0x0000000108487547 */ /* 0x000ff0000b800000 */
[----:B------:R-:W-:-:S04]  /*08c0*/  IADD3 R11, PT, PT, R4, R3, RZ ;  /* 0x00000003040b7210 */ /* 0x000fc80007ffe0ff */
[C---:B------:R-:W-:Y:S01]  /*08d0*/  ISETP.GE.AND P0, PT, R11.reuse, UR5, PT ;  /* 0x000000050b007c0c */ /* 0x040fe2000bf06270 */
[----:B------:R-:W-:-:S03]  /*08e0*/  VIADD R5, R11, 0x1 ;  /* 0x000000010b057836 */ /* 0x000fc60000000000 */
[----:B------:R-:W-:Y:S02]  /*08f0*/  ISETP.LT.OR P0, PT, R11, RZ, P0 ;  /* 0x000000ff0b00720c */ /* 0x000fe40000701670 */
[----:B------:R-:W-:-:S04]  /*0900*/  ISETP.GE.AND P1, PT, R5, UR5, PT ;  /* 0x0000000505007c0c */ /* 0x000fc8000bf26270 */
[----:B------:R-:W-:-:S07]  /*0910*/  ISETP.LT.OR P1, PT, R5, RZ, P1 ;  /* 0x000000ff0500720c */ /* 0x000fce0000f21670 */
[----:B------:R-:W0:Y:S08]  /*0920*/  @!P0 LDC.64 R6, c[0x0][0x380] ;  /* 0x0000e000ff068b82 */ /* 0x000e300000000a00 */
[----:B------:R-:W1:Y:S01]  /*0930*/  @!P1 LDC.64 R8, c[0x0][0x380] ;  /* 0x0000e000ff089b82 */ /* 0x000e620000000a00 */
[----:B0-----:R-:W-:-:S06]  /*0940*/  @!P0 IMAD.WIDE.U32 R6, R11, 0x4, R6 ;  /* 0x000000040b068825 */ /* 0x001fcc00078e0006 */
[----:B------:R-:W2:Y:S01]  /*0950*/  @!P0 LDG.E R7, desc[UR8][R6.64] ;  /* 0x0000000806078981 */ /* 0x000ea2000c1e1900 */
[----:B-1----:R-:W-:-:S06]  /*0960*/  @!P1 IMAD.WIDE.U32 R8, R5, 0x4, R8 ;  /* 0x0000000405089825 */ /* 0x002fcc00078e0008 */
[----:B------:R-:W3:Y:S01]  /*0970*/  @!P1 LDG.E R9, desc[UR8][R8.64] ;  /* 0x0000000808099981 */ /* 0x000ee2000c1e1900 */
[----:B------:R-:W-:-:S04]  /*0980*/  SHF.L.U32 R11, R3, 0x2, RZ ;  /* 0x00000002030b7819 */ /* 0x000fc800000006ff */
[----:B------:R-:W2:Y:S08]  /*0990*/  @!P0 LDC R5, c[0x3][R11] ;  /* 0x00c000000b058b82 */ /* 0x000eb00000000800 */
[----:B------:R-:W3:Y:S01]  /*09a0*/  @!P1 LDC R10, c[0x3][R11+0x4] ;  /* 0x00c001000b0a9b82 */ /* 0x000ee20000000800 */
[----:B------:R-:W-:Y:S02]  /*09b0*/  VIADD R3, R3, 0x2 ;  /* 0x0000000203037836 */ /* 0x000fe40000000000 */
[----:B--2---:R-:W-:-:S04]  /*09c0*/  @!P0 FFMA R0, R7, R5, R0 ;  /* 0x0000000507008223 */ /* 0x004fc80000000000 */
[----:B---3--:R-:W-:-:S07]  /*09d0*/  @!P1 FFMA R0, R9, R10, R0 ;  /* 0x0000000a09009223 */ /* 0x008fce0000000000 */
.L_x_4:
[----:B------:R-:W-:Y:S05]  /*09e0*/  BRA.U UP1, `(.L_x_0) ;  /* 0x0000000101307547 */ /* 0x000fea000b800000 */
[----:B------:R-:W-:Y:S01]  /*09f0*/  IADD3 R7, PT, PT, R4, R3, RZ ;  /* 0x0000000304077210 */ /* 0x000fe20007ffe0ff */
[----:B------:R-:W-:Y:S03]  /*0a00*/  BSSY.RECONVERGENT B0, `(.L_x_0) ;  /* 0x000000a000007945 */ /* 0x000fe60003800200 */
[----:B------:R-:W-:-:S04]  /*0a10*/  ISETP.GE.AND P0, PT, R7, UR5, PT ;  /* 0x0000000507007c0c */ /* 0x000fc8000bf06270 */
[----:B------:R-:W-:-:S13]  /*0a20*/  ISETP.LT.OR P0, PT, R7, RZ, P0 ;  /* 0x000000ff0700720c */ /* 0x000fda0000701670 */
[----:B------:R-:W-:Y:S05]  /*0a30*/  @P0 BRA `(.L_x_5) ;  /* 0x0000000000180947 */ /* 0x000fea0003800000 */
[----:B------:R-:W0:Y:S02]  /*0a40*/  LDC.64 R4, c[0x0][0x380] ;  /* 0x0000e000ff047b82 */ /* 0x000e240000000a00 */
[----:B0-----:R-:W-:-:S06]  /*0a50*/  IMAD.WIDE.U32 R4, R7, 0x4, R4 ;  /* 0x0000000407047825 */ /* 0x001fcc00078e0004 */
[----:B------:R-:W2:Y:S01]  /*0a60*/  LDG.E R5, desc[UR8][R4.64] ;  /* 0x0000000804057981 */ /* 0x000ea2000c1e1900 */
[----:B------:R-:W-:-:S06]  /*0a70*/  IMAD.SHL.U32 R3, R3, 0x4, RZ ;  /* 0x0000000403037824 */ /* 0x000fcc00078e00ff */
[----:B------:R-:W2:Y:S02]  /*0a80*/  LDC R3, c[0x3][R3] ;  /* 0x00c0000003037b82 */ /* 0x000ea40000000800 */
[----:B--2---:R-:W-:-:S07]  /*0a90*/  FFMA R0, R5, R3, R0 ;  /* 0x0000000305007223 */ /* 0x004fce0000000000 */
.L_x_5:
[----:B------:R-:W-:Y:S05]  /*0aa0*/  BSYNC.RECONVERGENT B0 ;  /* 0x0000000000007941 */ /* 0x000fea0003800200 */
.L_x_0:
[----:B------:R-:W0:Y:S02]  /*0ab0*/  LDC.64 R4, c[0x0][0x388] ;  /* 0x0000e200ff047b82 */ /* 0x000e240000000a00 */
[----:B0-----:R-:W-:-:S05]  /*0ac0*/  IMAD.WIDE.U32 R2, R2, 0x4, R4 ;  /* 0x0000000402027825 */ /* 0x001fca00078e0004 */
[----:B------:R-:W-:Y:S01]  /*0ad0*/  STG.E desc[UR8][R2.64], R0 ;  /* 0x0000000002007986 */ /* 0x000fe2000c101908 */
[----:B------:R-:W-:Y:S05]  /*0ae0*/  EXIT ;  /* 0x000000000000794d */ /* 0x000fea0003800000 */
.L_x_6:
[----:B------:R-:W-:-:S00]  /*0af0*/  BRA `(.L_x_6) ;  /* 0xfffffffc00fc7947 */ /* 0x000fc0000383ffff */
[----:B------:R-:W-:-:S00]  /*0b00*/  NOP ;  /* 0x0000000000007918 */ /* 0x000fc00000000000 */
[----:B------:R-:W-:-:S00]  /*0b10*/  NOP ;  /* 0x0000000000007918 */ /* 0x000fc00000000000 */
[----:B------:R-:W-:-:S00]  /*0b20*/  NOP ;  /* 0x0000000000007918 */ /* 0x000fc00000000000 */
[----:B------:R-:W-:-:S00]  /*0b30*/  NOP ;  /* 0x0000000000007918 */ /* 0x000fc00000000000 */
[----:B------:R-:W-:-:S00]  /*0b40*/  NOP ;  /* 0x0000000000007918 */ /* 0x000fc00000000000 */
[----:B------:R-:W-:-:S00]  /*0b50*/  NOP ;  /* 0x0000000000007918 */ /* 0x000fc00000000000 */
[----:B------:R-:W-:-:S00]  /*0b60*/  NOP ;  /* 0x0000000000007918 */ /* 0x000fc00000000000 */
[----:B------:R-:W-:-:S00]  /*0b70*/  NOP ;  /* 0x0000000000007918 */ /* 0x000fc00000000000 */
.L_x_14:


//--------------------- .text._Z16conv1d_kernel_v0PKfS0_Pfii --------------------------
	.section	.text._Z16conv1d_kernel_v0PKfS0_Pfii,"ax",@progbits
	.align	128
        .global         _Z16conv1d_kernel_v0PKfS0_Pfii
        .type           _Z16conv1d_kernel_v0PKfS0_Pfii,@function
        .size           _Z16conv1d_kernel_v0PKfS0_Pfii,(.L_x_15 - _Z16conv1d_kernel_v0PKfS0_Pfii)
        .other          _Z16conv1d_kernel_v0PKfS0_Pfii,@"STO_CUDA_ENTRY STV_DEFAULT"
_Z16conv1d_kernel_v0PKfS0_Pfii:
.text._Z16conv1d_kernel_v0PKfS0_Pfii:
        /* <DEDUP_REMOVED lines=14> */
[----:B------:R-:W-:Y:S01]  /*00e0*/  IMAD.MOV.U32 R0, RZ, RZ, RZ ;  /* 0x000000ffff007224 */ /* 0x000fe200078e00ff */
[----:B------:R-:W-:Y:S01]  /*00f0*/  ULEA.HI UR4, UR6, UR6, URZ, 0x1 ;  /* 0x0000000606047291 */ /* 0x000fe2000f8f08ff */
[----:B------:R-:W-:Y:S01]  /*0100*/  MOV R3, RZ ;  /* 0x000000ff00037202 */ /* 0x000fe20000000f00 */
[----:B------:R-:W-:Y:S02]  /*0110*/  ULOP3.LUT UR7, UR6, 0x7, URZ, 0xc0, !UPT ;  /* 0x0000000706077892 */ /* 0x000fe4000f8ec0ff */
[----:B------:R-:W-:Y:S02]  /*0120*/  USHF.R.S32.HI UR4, URZ, 0x1, UR4 ;  /* 0x00000001ff047899 */ /* 0x000fe40008011404 */
[----:B------:R-:W-:-:S04]  /*0130*/  UISETP.NE.AND UP1, UPT, UR7, URZ, UPT ;  /* 0x000000ff0700728c */ /* 0x000fc8000bf25270 */
[----:B------:R-:W-:Y:S01]  /*0140*/  VIADD R4, R2, -UR4 ;  /* 0x8000000402047c36 */ /* 0x000fe20008000000 */
[----:B------:R-:W-:Y:S06]  /*0150*/  BRA.U !UP0, `(.L_x_8) ;  /* 0x0000000508287547 */ /* 0x000fec000b800000 */
[----:B------:R-:W0:Y:S01]  /*0160*/  LDC.64 R8, c[0x0][0x388] ;  /* 0x0000e200ff087b82 */ /* 0x000e220000000a00 */
[----:B------:R-:W-:Y:S01]  /*0170*/  ULOP3.LUT UR4, UR6, 0x7ffffff8, URZ, 0xc0, !UPT ;  /* 0x7ffffff806047892 */ /* 0x000fe2000f8ec0ff */
[----:B------:R-:W-:Y:S01]  /*0180*/  MOV R0, RZ ;  /* 0x000000ff00007202 */ /* 0x000fe20000000f00 */
[----:B------:R-:W-:Y:S01]  /*0190*/  IMAD.MOV.U32 R5, RZ, RZ, RZ ;  /* 0x000000ffff057224 */ /* 0x000fe200078e00ff */
[----:B------:R-:W1:Y:S03]  /*01a0*/  LDCU UR5, c[0x0][0x39c] ;  /* 0x00007380ff0577ac */ /* 0x000e660008000800 */
[----:B------:R-:W-:-:S07]  /*01b0*/  MOV R3, UR4 ;  /* 0x0000000400037c02 */ /* 0x000fce0008000f00 */
.L_x_9:
[----:B------:R-:W-:Y:S02]  /*01c0*/  IMAD.IADD R27, R4, 0x1, R5 ;  /* 0x00000001041b7824 */ /* 0x000fe400078e0205 */
[----:B0-----:R-:W-:-:S03]  /*01d0*/  IMAD.WIDE.U32 R14, R5, 0x4, R8 ;  /* 0x00000004050e7825 */ /* 0x001fc600078e0008 */
[----:B-1----:R-:W-:-:S04]  /*01e0*/  ISETP.GE.AND P6, PT, R27, UR5, PT ;  /* 0x000000051b007c0c */ /* 0x002fc8000bfc6270 */
[----:B------:R-:W-:-:S13]  /*01f0*/  ISETP.LT.OR P6, PT, R27, RZ, P6 ;  /* 0x000000ff1b00720c */ /* 0x000fda00037c1670 */
[----:B------:R-:W0:Y:S01]  /*0200*/  @!P6 LDC.64 R6, c[0x0][0x380] ;  /* 0x0000e000ff06eb82 */ /* 0x000e220000000a00 */
[----:B------:R-:W2:Y:S01]  /*0210*/  @!P6 LDG.E R10, desc[UR8][R14.64] ;  /* 0x000000080e0ae981 */ /* 0x000ea2000c1e1900 */
[----:B0-----:R-:W-:-:S05]  /*0220*/  @!P6 IMAD.WIDE.U32 R6, R27, 0x4, R6 ;  /* 0x000000041b06e825 */ /* 0x001fca00078e0006 */
[----:B------:R0:W2:Y:S01]  /*0230*/  @!P6 LDG.E R11, desc[UR8][R6.64] ;  /* 0x00000008060be981 */ /* 0x0000a2000c1e1900 */
[C---:B------:R-:W-:Y:S01]  /*0240*/  VIADD R17, R27.reuse, 0x2 ;  /* 0x000000021b117836 */ /* 0x040fe20000000000 */
[----:B------:R-:W-:-:S04]  /*0250*/  IADD3 R16, PT, PT, R27, 0x1, RZ ;  /* 0x000000011b107810 */ /* 0x000fc80007ffe0ff */
[C---:B------:R-:W-:Y:S02]  /*0260*/  ISETP.GE.AND P5, PT, R16.reuse, UR5, PT ;  /* 0x0000000510007c0c */ /* 0x040fe4000bfa6270 */
[C---:B------:R-:W-:Y:S02]  /*0270*/  ISETP.GE.AND P4, PT, R17.reuse, UR5, PT ;  /* 0x0000000511007c0c */ /* 0x040fe4000bf86270 */
[----:B------:R-:W-:Y:S02]  /*0280*/  ISETP.LT.OR P5, PT, R16, RZ, P5 ;  /* 0x000000ff1000720c */ /* 0x000fe40002fa1670 */
[----:B------:R-:W-:Y:S01]  /*0290*/  ISETP.LT.OR P4, PT, R17, RZ, P4 ;  /* 0x000000ff1100720c */ /* 0x000fe20002781670 */
[C---:B0-----:R-:W-:Y:S01]  /*02a0*/  VIADD R6, R27.reuse, 0x4 ;  /* 0x000000041b067836 */ /* 0x041fe20000000000 */
[C---:B------:R-:W-:Y:S02]  /*02b0*/  IADD3 R23, PT, PT, R27.reuse, 0x3, RZ ;  /* 0x000000031b177810 */ /* 0x040fe40007ffe0ff */
[----:B------:R-:W-:-:S02]  /*02c0*/  IADD3 R7, PT, PT, R27, 0x5, RZ ;  /* 0x000000051b077810 */ /* 0x000fc40007ffe0ff */
[C---:B------:R-:W-:Y:S02]  /*02d0*/  ISETP.GE.AND P3, PT, R23.reuse, UR5, PT ;  /* 0x0000000517007c0c */ /* 0x040fe4000bf66270 */
[C---:B------:R-:W-:Y:S02]  /*02e0*/  ISETP.GE.AND P2, PT, R6.reuse, UR5, PT ;  /* 0x0000000506007c0c */ /* 0x040fe4000bf46270 */
[----:B------:R-:W-:Y:S01]  /*02f0*/  ISETP.LT.OR P3, PT, R23, RZ, P3 ;  /* 0x000000ff1700720c */ /* 0x000fe20001f61670 */
[----:B------:R-:W0:Y:S01]  /*0300*/  @!P5 LDC.64 R28, c[0x0][0x380] ;  /* 0x0000e000ff1cdb82 */ /* 0x000e220000000a00 */
[----:B------:R-:W-:Y:S01]  /*0310*/  ISETP.GE.AND P1, PT, R7, UR5, PT ;  /* 0x0000000507007c0c */ /* 0x000fe2000bf26270 */
[----:B------:R-:W-:Y:S01]  /*0320*/  VIADD R25, R27, 0x6 ;  /* 0x000000061b197836 */ /* 0x000fe20000000000 */
[----:B------:R-:W-:Y:S01]  /*0330*/  ISETP.LT.OR P2, PT, R6, RZ, P2 ;  /* 0x000000ff0600720c */ /* 0x000fe20001741670 */
[----:B------:R-:W3:Y:S04]  /*0340*/  @!P5 LDG.E R24, desc[UR8][R14.64+0x4] ;  /* 0x000004080e18d981 */ /* 0x000ee8000c1e1900 */
[----:B------:R-:W1:Y:S01]  /*0350*/  @!P4 LDC.64 R20, c[0x0][0x380] ;  /* 0x0000e000ff14cb82 */ /* 0x000e620000000a00 */
[----:B------:R-:W-:-:S02]  /*0360*/  ISETP.LT.OR P1, PT, R7, RZ, P1 ;  /* 0x000000ff0700720c */ /* 0x000fc40000f21670 */
[----:B------:R-:W-:-:S04]  /*0370*/  ISETP.GE.AND P0, PT, R25, UR5, PT ;  /* 0x0000000519007c0c */ /* 0x000fc8000bf06270 */
[----:B------:R-:W-:Y:S01]  /*0380*/  ISETP.LT.OR P0, PT, R25, RZ, P0 ;  /* 0x000000ff1900720c */ /* 0x000fe20000701670 */
[----:B------:R-:W4:Y:S01]  /*0390*/  @!P3 LDC.64 R18, c[0x0][0x380] ;  /* 0x0000e000ff12bb82 */ /* 0x000f220000000a00 */
[----:B------:R-:W-:Y:S01]  /*03a0*/  IADD3 R27, PT, PT, R27, 0x7, RZ ;  /* 0x000000071b1b7810 */ /* 0x000fe20007ffe0ff */
[----:B------:R-:W5:Y:S06]  /*03b0*/  @!P2 LDG.E R26, desc[UR8][R14.64+0x10] ;  /* 0x000010080e1aa981 */ /* 0x000f6c000c1e1900 */
[----:B------:R-:W4:Y:S01]  /*03c0*/  @!P2 LDC.64 R12, c[0x0][0x380] ;  /* 0x0000e000ff0cab82 */ /* 0x000f220000000a00 */
[----:B0-----:R-:W-:-:S06]  /*03d0*/  @!P5 IMAD.WIDE.U32 R28, R16, 0x4, R28 ;  /* 0x00000004101cd825 */ /* 0x001fcc00078e001c */
[----:B------:R-:W3:Y:S01]  /*03e0*/  @!P5 LDG.E R29, desc[UR8][R28.64] ;  /* 0x000000081c1dd981 */ /* 0x000ee2000c1e1900 */
[----:B-1----:R-:W-:Y:S02]  /*03f0*/  @!P4 IMAD.WIDE.U32 R20, R17, 0x4, R20 ;  /* 0x000000041114c825 */ /* 0x002fe400078e0014 */
[----:B------:R-:W0:Y:S04]  /*0400*/  @!P0 LDC.64 R16, c[0x0][0x380] ;  /* 0x0000e000ff108b82 */ /* 0x000e280000000a00 */
[----:B------:R-:W5:Y:S01]  /*0410*/  @!P4 LDG.E R21, desc[UR8][R20.64] ;  /* 0x000000081415c981 */ /* 0x000f62000c1e1900 */
[----:B----4-:R-:W-:-:S06]  /*0420*/  @!P3 IMAD.WIDE.U32 R18, R23, 0x4, R18 ;  /* 0x000000041712b825 */ /* 0x010fcc00078e0012 */
[----:B------:R-:W4:Y:S01]  /*0430*/  @!P3 LDG.E R19, desc[UR8][R18.64] ;  /* 0x000000081213b981 */ /* 0x000f22000c1e1900 */
[----:B------:R-:W-:-:S03]  /*0440*/  @!P2 IMAD.WIDE.U32 R12, R6, 0x4, R12 ;  /* 0x00000004060ca825 */ /* 0x000fc600078e000c */
[----:B------:R-:W5:Y:S04]  /*0450*/  @!P4 LDG.E R6, desc[UR8][R14.64+0x8] ;  /* 0x000008080e06c981 */ /* 0x000f68000c1e1900 */
[----:B------:R-:W4:Y:S01]  /*0460*/  @!P2 LDG.E R13, desc[UR8][R12.64] ;  /* 0x000000080c0da981 */ /* 0x000f22000c1e1900 */
[----:B0-----:R-:W-:-:S03]  /*0470*/  @!P0 IMAD.WIDE.U32 R16, R25, 0x4, R16 ;  /* 0x0000000419108825 */ /* 0x001fc600078e0010 */
[----:B------:R-:W4:Y:S04]  /*0480*/  @!P0 LDG.E R18, desc[UR8][R14.64+0x18] ;  /* 0x000018080e128981 */ /* 0x000f28000c1e1900 */
[----:B------:R-:W4:Y:S04]  /*0490*/  @!P1 LDG.E R25, desc[UR8][R14.64+0x14] ;  /* 0x000014080e199981 */ /* 0x000f28000c1e1900 */
[----:B------:R-:W4:Y:S01]  /*04a0*/  @!P0 LDG.E R17, desc[UR8][R16.64] ;  /* 0x0000000810118981 */ /* 0x000f22000c1e1900 */
[----:B--2---:R-:W-:Y:S02]  /*04b0*/  @!P6 FFMA R0, R11, R10, R0 ;  /* 0x0000000a0b00e223 */ /* 0x004fe40000000000 */
[----:B------:R-:W0:Y:S01]  /*04c0*/  @!P1 LDC.64 R10, c[0x0][0x380] ;  /* 0x0000e000ff0a9b82 */ /* 0x000e220000000a00 */
[----:B------:R-:W-:-:S04]  /*04d0*/  ISETP.GE.AND P6, PT, R27, UR5, PT ;  /* 0x000000051b007c0c */ /* 0x000fc8000bfc6270 */
[----:B------:R-:W-:-:S13]  /*04e0*/  ISETP.LT.OR P6, PT, R27, RZ, P6 ;  /* 0x000000ff1b00720c */ /* 0x000fda00037c1670 */
[----:B------:R-:W1:Y:S01]  /*04f0*/  @!P6 LDC.64 R22, c[0x0][0x380] ;  /* 0x0000e000ff16eb82 */ /* 0x000e620000000a00 */
[----:B------:R-:W2:Y:S01]  /*0500*/  @!P6 LDG.E R20, desc[UR8][R14.64+0x1c] ;  /* 0x00001c080e14e981 */ /* 0x000ea2000c1e1900 */
[----:B0-----:R-:W-:-:S03]  /*0510*/  @!P1 IMAD.WIDE.U32 R10, R7, 0x4, R10 ;  /* 0x00000004070a9825 */ /* 0x001fc600078e000a */
[----:B------:R-:W4:Y:S04]  /*0520*/  @!P3 LDG.E R7, desc[UR8][R14.64+0xc] ;  /* 0x00000c080e07b981 */ /* 0x000f28000c1e1900 */
[----:B------:R-:W2:Y:S01]  /*0530*/  @!P1 LDG.E R11, desc[UR8][R10.64] ;  /* 0x000000080a0b9981 */ /* 0x000ea2000c1e1900 */
[----:B-1----:R-:W-:-:S06]  /*0540*/  @!P6 IMAD.WIDE.U32 R22, R27, 0x4, R22 ;  /* 0x000000041b16e825 */ /* 0x002fcc00078e0016 */
[----:B------:R-:W2:Y:S01]  /*0550*/  @!P6 LDG.E R23, desc[UR8][R22.64] ;  /* 0x000000081617e981 */ /* 0x000ea2000c1e1900 */
[----:B---3--:R-:W-:Y:S01]  /*0560*/  @!P5 FFMA R0, R29, R24, R0 ;  /* 0x000000181d00d223 */ /* 0x008fe20000000000 */
[----:B------:R-:W-:-:S03]  /*0570*/  IADD3 R5, PT, PT, R5, 0x8, RZ ;  /* 0x0000000805057810 */ /* 0x000fc60007ffe0ff */
[----:B-----5:R-:W-:-:S04]  /*0580*/  @!P4 FFMA R0, R21, R6, R0 ;  /* 0x000000061500c223 */ /* 0x020fc80000000000 */
[----:B----4-:R-:W-:-:S04]  /*0590*/  @!P3 FFMA R0, R19, R7, R0 ;  /* 0x000000071300b223 */ /* 0x010fc80000000000 */
[----:B------:R-:W-:-:S04]  /*05a0*/  @!P2 FFMA R0, R13, R26, R0 ;  /* 0x0000001a0d00a223 */ /* 0x000fc80000000000 */
[----:B--2---:R-:W-:Y:S01]  /*05b0*/  @!P1 FFMA R0, R11, R25, R0 ;  /* 0x000000190b009223 */ /* 0x004fe20000000000 */
[----:B------:R-:W-:-:S03]  /*05c0*/  ISETP.NE.AND P1, PT, R5, R3, PT ;  /* 0x000000030500720c */ /* 0x000fc60003f25270 */
[----:B------:R-:W-:-:S04]  /*05d0*/  @!P0 FFMA R0, R17, R18, R0 ;  /* 0x0000001211008223 */ /* 0x000fc80000000000 */
[----:B------:R-:W-:-:S06]  /*05e0*/  @!P6 FFMA R0, R23, R20, R0 ;  /* 0x000000141700e223 */ /* 0x000fcc0000000000 */
[----:B------:R-:W-:Y:S05]  /*05f0*/  @P1 BRA `(.L_x_9) ;  /* 0xfffffff800f01947 */ /* 0x000fea000383ffff */
.L_x_8:
[----:B------:R-:W-:Y:S05]  /*0600*/  BRA.U !UP1, `(.L_x_7) ;  /* 0x0000000509387547 */ /* 0x000fea000b800000 */
[----:B------:R-:W0:Y:S01]  /*0610*/  LDCU UR4, c[0x0][0x398] ;  /* 0x00007300ff0477ac */ /* 0x000e220008000800 */
[----:B------:R-:W-:Y:S02]  /*0620*/  UISETP.GE.U32.AND UP0, UPT, UR7, 0x4, UPT ;  /* 0x000000040700788c */ /* 0x000fe4000bf06070 */
[----:B0-----:R-:W-:-:S04]  /*0630*/  ULOP3.LUT UR6, UR4, 0x3, URZ, 0xc0, !UPT ;  /* 0x0000000304067892 */ /* 0x001fc8000f8ec0ff */
[----:B------:R-:W-:-:S03]  /*0640*/  UISETP.NE.AND UP1, UPT, UR6, URZ, UPT ;  /* 0x000000ff0600728c */ /* 0x000fc6000bf25270 */
[----:B------:R-:W-:Y:S08]  /*0650*/  BRA.U !UP0, `(.L_x_10) ;  /* 0x00000001088c7547 */ /* 0x000ff0000b800000 */
[----:B------:R-:W-:Y:S01]  /*0660*/  IMAD.IADD R17, R4, 0x1, R3 ;  /* 0x0000000104117824 */ /* 0x000fe200078e0203 */
[----:B------:R-:W0:Y:S03]  /*0670*/  LDC.64 R8, c[0x0][0x388] ;  /* 0x0000e200ff087b82 */ /* 0x000e260000000a00 */
[C---:B------:R-:W-:Y:S01]  /*0680*/  VIADD R5, R17.reuse, 0x3 ;  /* 0x0000000311057836 */ /* 0x040fe20000000000 */
[C---:B------:R-:W-:Y:S02]  /*0690*/  ISETP.GE.AND P0, PT, R17.reuse, UR5, PT ;  /* 0x0000000511007c0c */ /* 0x040fe4000bf06270 */
[C---:B------:R-:W-:Y:S02]  /*06a0*/  IADD3 R19, PT, PT, R17.reuse, 0x1, RZ ;  /* 0x0000000111137810 */ /* 0x040fe40007ffe0ff */
[C---:B------:R-:W-:Y:S02]  /*06b0*/  IADD3 R21, PT, PT, R17.reuse, 0x2, RZ ;  /* 0x0000000211157810 */ /* 0x040fe40007ffe0ff */
[----:B------:R-:W-:-:S02]  /*06c0*/  ISETP.LT.OR P0, PT, R17, RZ, P0 ;  /* 0x000000ff1100720c */ /* 0x000fc40000701670 */
[----:B------:R-:W-:Y:S02]  /*06d0*/  ISETP.GE.AND P1, PT, R19, UR5, PT ;  /* 0x0000000513007c0c */ /* 0x000fe4000bf26270 */
[----:B------:R-:W-:Y:S02]  /*06e0*/  ISETP.GE.AND P2, PT, R21, UR5, PT ;  /* 0x0000000515007c0c */ /* 0x000fe4000bf46270 */
[----:B------:R-:W-:Y:S02]  /*06f0*/  ISETP.LT.OR P1, PT, R19, RZ, P1 ;  /* 0x000000ff1300720c */ /* 0x000fe40000f21670 */
[----:B------:R-:W-:Y:S02]  /*0700*/  ISETP.LT.OR P2, PT, R21, RZ, P2 ;  /* 0x000000ff1500720c */ /* 0x000fe40001741670 */
[----:B------:R-:W-:-:S03]  /*0710*/  ISETP.GE.AND P3, PT, R5, UR5, PT ;  /* 0x0000000505007c0c */ /* 0x000fc6000bf66270 */
[----:B------:R-:W1:Y:S01]  /*0720*/  @!P0 LDC.64 R14, c[0x0][0x380] ;  /* 0x0000e000ff0e8b82 */ /* 0x000e620000000a00 */
[----:B------:R-:W-:Y:S01]  /*0730*/  ISETP.LT.OR P3, PT, R5, RZ, P3 ;  /* 0x000000ff0500720c */ /* 0x000fe20001f61670 */
[----:B0-----:R-:W-:-:S05]  /*0740*/  IMAD.WIDE.U32 R8, R3, 0x4, R8 ;  /* 0x0000000403087825 */ /* 0x001fca00078e0008 */
[----:B------:R-:W2:Y:S01]  /*0750*/  @!P0 LDG.E R16, desc[UR8][R8.64] ;  /* 0x0000000808108981 */ /* 0x000ea2000c1e1900 */
[----:B------:R-:W0:Y:S06]  /*0760*/  @!P1 LDC.64 R12, c[0x0][0x380] ;  /* 0x0000e000ff0c9b82 */ /* 0x000e2c0000000a00 */
[----:B------:R-:W3:Y:S02]  /*0770*/  @!P3 LDG.E R18, desc[UR8][R8.64+0xc] ;  /* 0x00000c080812b981 */ /* 0x000ee4000c1e1900 */
[----:B------:R-:W4:Y:S08]  /*0780*/  @!P2 LDC.64 R10, c[0x0][0x380] ;  /* 0x0000e000ff0aab82 */ /* 0x000f300000000a00 */
[----:B------:R-:W5:Y:S01]  /*0790*/  @!P3 LDC.64 R6, c[0x0][0x380] ;  /* 0x0000e000ff06bb82 */ /* 0x000f620000000a00 */
[----:B-1----:R-:W-:-:S02]  /*07a0*/  @!P0 IMAD.WIDE.U32 R14, R17, 0x4, R14 ;  /* 0x00000004110e8825 */ /* 0x002fc400078e000e */
[----:B------:R-:W3:Y:S04]  /*07b0*/  @!P1 LDG.E R17, desc[UR8][R8.64+0x4] ;  /* 0x0000040808119981 */ /* 0x000ee8000c1e1900 */
[----:B------:R-:W2:Y:S01]  /*07c0*/  @!P0 LDG.E R15, desc[UR8][R14.64] ;  /* 0x000000080e0f8981 */ /* 0x000ea2000c1e1900 */
[----:B0-----:R-:W-:-:S06]  /*07d0*/  @!P1 IMAD.WIDE.U32 R12, R19, 0x4, R12 ;  /* 0x00000004130c9825 */ /* 0x001fcc00078e000c */
[----:B------:R-:W3:Y:S01]  /*07e0*/  @!P1 LDG.E R13, desc[UR8][R12.64] ;  /* 0x000000080c0d9981 */ /* 0x000ee2000c1e1900 */
[----:B----4-:R-:W-:-:S06]  /*07f0*/  @!P2 IMAD.WIDE.U32 R10, R21, 0x4, R10 ;  /* 0x00000004150aa825 */ /* 0x010fcc00078e000a */
[----:B------:R-:W4:Y:S01]  /*0800*/  @!P2 LDG.E R11, desc[UR8][R10.64] ;  /* 0x000000080a0ba981 */ /* 0x000f22000c1e1900 */
[----:B-----5:R-:W-:-:S03]  /*0810*/  @!P3 IMAD.WIDE.U32 R6, R5, 0x4, R6 ;  /* 0x000000040506b825 */ /* 0x020fc600078e0006 */
[----:B------:R-:W4:Y:S04]  /*0820*/  @!P2 LDG.E R5, desc[UR8][R8.64+0x8] ;  /* 0x000008080805a981 */ /* 0x000f28000c1e1900 */
[----:B------:R-:W5:Y:S01]  /*0830*/  @!P3 LDG.E R7, desc[UR8][R6.64] ;  /* 0x000000080607b981 */ /* 0x000f62000c1e1900 */
[----:B------:R-:W-:Y:S01]  /*0840*/  IADD3 R3, PT, PT, R3, 0x4, RZ ;  /* 0x0000000403037810 */ /* 0x000fe20007ffe0ff */
[----:B--2---:R-:W-:-:S04]  /*0850*/  @!P0 FFMA R0, R15, R16, R0 ;  /* 0x000000100f008223 */ /* 0x004fc80000000000 */
[----:B---3--:R-:W-:-:S04]  /*0860*/  @!P1 FFMA R0, R13, R17, R0 ;  /* 0x000000110d009223 */ /* 0x008fc80000000000 */
[----:B----4-:R-:W-:-:S04]  /*0870*/  @!P2 FFMA R0, R11, R5, R0 ;  /* 0x000000050b00a223 */ /* 0x010fc80000000000 */
[----:B-----5:R-:W-:-:S07]  /*0880*/  @!P3 FFMA R0, R7, R18, R0 ;  /* 0x000000120700b223 */ /* 0x020fce0000000000 */
.L_x_10:
[----:B------:R-:W-:Y:S05]  /*0890*/  BRA.U !UP1, `(.L_x_7) ;  /* 0x0000000109947547 */ /* 0x000fea000b800000 */
[----:B------:R-:W-:Y:S02]  /*08a0*/  UISETP.NE.AND UP0, UPT, UR6, 0x1, UPT ;  /* 0x000000010600788c */ /* 0x000fe4000bf05270 */
[----:B------:R-:W-:-:S04]  /*08b0*/  ULOP3.LUT UR4, UR4, 0x1, URZ, 0xc0, !UPT ;  /* 0x0000000104047892 */ /* 0x000fc8000f8ec0ff */
[----:B------:R-:W-:-:S03]  /*08c0*/  UISETP.NE.U32.AND UP1, UPT, UR4, 0x1, UPT ;  /* 0x000000010400788c */ /* 0x000fc6000bf25070 */
[----:B------:R-:W-:Y:S08]  /*08d0*/  BRA.U !UP0, `(.L_x_11) ;  /* 0x00000001084c7547 */ /* 0x000ff0000b800000 */
[----:B------:R-:W-:Y:S01]  /*08e0*/  IADD3 R5, PT, PT, R4, R3, RZ ;  /* 0x0000000304057210 */ /* 0x000fe20007ffe0ff */
[----:B------:R-:W0:Y:S03]  /*08f0*/  LDC.64 R6, c[0x0][0x388] ;  /* 0x0000e200ff067b82 */ /* 0x000e260000000a00 */
[C---:B------:R-:W-:Y:S01]  /*0900*/  ISETP.GE.AND P0, PT, R5.reuse, UR5, PT ;  /* 0x0000000505007c0c */ /* 0x040fe2000bf06270 */
[----:B------:R-:W-:-:S03]  /*0910*/  VIADD R15, R5, 0x1 ;  /* 0x00000001050f7836 */ /* 0x000fc60000000000 */
[----:B------:R-:W-:Y:S02]  /*0920*/  ISETP.LT.OR P0, PT, R5, RZ, P0 ;  /* 0x000000ff0500720c */ /* 0x000fe40000701670 */
[----:B------:R-:W-:-:S04]  /*0930*/  ISETP.GE.AND P1, PT, R15, UR5, PT ;  /* 0x000000050f007c0c */ /* 0x000fc8000bf26270 */
[----:B------:R-:W-:-:S07]  /*0940*/  ISETP.LT.OR P1, PT, R15, RZ, P1 ;  /* 0x000000ff0f00720c */ /* 0x000fce0000f21670 */
[----:B------:R-:W1:Y:S01]  /*0950*/  @!P0 LDC.64 R8, c[0x0][0x380] ;  /* 0x0000e000ff088b82 */ /* 0x000e620000000a00 */
[----:B0-----:R-:W-:-:S07]  /*0960*/  IMAD.WIDE.U32 R10, R3, 0x4, R6 ;  /* 0x00000004030a7825 */ /* 0x001fce00078e0006 */
[----:B------:R-:W0:Y:S01]  /*0970*/  @!P1 LDC.64 R12, c[0x0][0x380] ;  /* 0x0000e000ff0c9b82 */ /* 0x000e220000000a00 */
[----:B-1----:R-:W-:Y:S02]  /*0980*/  @!P0 IMAD.WIDE.U32 R6, R5, 0x4, R8 ;  /* 0x0000000405068825 */ /* 0x002fe400078e0008 */
[----:B------:R-:W2:Y:S04]  /*0990*/  @!P0 LDG.E R5, desc[UR8][R10.64] ;  /* 0x000000080a058981 */ /* 0x000ea8000c1e1900 */
[----:B------:R-:W2:Y:S01]  /*09a0*/  @!P0 LDG.E R7, desc[UR8][R6.64] ;  /* 0x0000000806078981 */ /* 0x000ea2000c1e1900 */
[----:B0-----:R-:W-:-:S03]  /*09b0*/  @!P1 IMAD.WIDE.U32 R8, R15, 0x4, R12 ;  /* 0x000000040f089825 */ /* 0x001fc600078e000c */
[----:B------:R-:W3:Y:S04]  /*09c0*/  @!P1 LDG.E R12, desc[UR8][R10.64+0x4] ;  /* 0x000004080a0c9981 */ /* 0x000ee8000c1e1900 */
[----:B------:R-:W3:Y:S01]  /*09d0*/  @!P1 LDG.E R9, desc[UR8][R8.64] ;  /* 0x0000000808099981 */ /* 0x000ee2000c1e1900 */
[----:B------:R-:W-:Y:S01]  /*09e0*/  IADD3 R3, PT, PT, R3, 0x2, RZ ;  /* 0x0000000203037810 */ /* 0x000fe20007ffe0ff */
[----:B--2---:R-:W-:-:S04]  /*09f0*/  @!P0 FFMA R0, R7, R5, R0 ;  /* 0x0000000507008223 */ /* 0x004fc80000000000 */
[----:B---3--:R-:W-:-:S07]  /*0a00*/  @!P1 FFMA R0, R9, R12, R0 ;  /* 0x0000000c09009223 */ /* 0x008fce0000000000 */
.L_x_11:
[----:B------:R-:W-:Y:S05]  /*0a10*/  BRA.U UP1, `(.L_x_7) ;  /* 0x0000000101347547 */ /* 0x000fea000b800000 */
[----:B------:R-:W-:Y:S01]  /*0a20*/  IADD3 R9, PT, PT, R4, R3, RZ ;  /* 0x0000000304097210 */ /* 0x000fe20007ffe0ff */
[----:B------:R-:W-:Y:S03]  /*0a30*/  BSSY.RECONVERGENT B0, `(.L_x_7) ;  /* 0x000000b000007945 */ /* 0x000fe60003800200 */
[----:B------:R-:W-:-:S04]  /*0a40*/  ISETP.GE.AND P0, PT, R9, UR5, PT ;  /* 0x0000000509007c0c */ /* 0x000fc8000bf06270 */
[----:B------:R-:W-:-:S13]  /*0a50*/  ISETP.LT.OR P0, PT, R9, RZ, P0 ;  /* 0x000000ff0900720c */ /* 0x000fda0000701670 */
[----:B------:R-:W-:Y:S05]  /*0a60*/  @P0 BRA `(.L_x_12) ;  /* 0x00000000001c0947 */ /* 0x000fea0003800000 */
[----:B------:R-:W0:Y:S08]  /*0a70*/  LDC.64 R4, c[0x0][0x380] ;  /* 0x0000e000ff047b82 */ /* 0x000e300000000a00 */
[----:B------:R-:W1:Y:S01]  /*0a80*/  LDC.64 R6, c[0x0][0x388] ;  /* 0x0000e200ff067b82 */ /* 0x000e620000000a00 */
[----:B0-----:R-:W-:-:S06]  /*0a90*/  IMAD.WIDE.U32 R4, R9, 0x4, R4 ;  /* 0x0000000409047825 */ /* 0x001fcc00078e0004 */
[----:B------:R-:W2:Y:S01]  /*0aa0*/  LDG.E R5, desc[UR8][R4.64] ;  /* 0x0000000804057981 */ /* 0x000ea2000c1e1900 */
[----:B-1----:R-:W-:-:S06]  /*0ab0*/  IMAD.WIDE.U32 R6, R3, 0x4, R6 ;  /* 0x0000000403067825 */ /* 0x002fcc00078e0006 */
[----:B------:R-:W2:Y:S02]  /*0ac0*/  LDG.E R6, desc[UR8][R6.64] ;  /* 0x0000000806067981 */ /* 0x000ea4000c1e1900 */
[----:B--2---:R-:W-:-:S07]  /*0ad0*/  FFMA R0, R5, R6, R0 ;  /* 0x0000000605007223 */ /* 0x004fce0000000000 */
.L_x_12:
[----:B------:R-:W-:Y:S05]  /*0ae0*/  BSYNC.RECONVERGENT B0 ;  /* 0x0000000000007941 */ /* 0x000fea0003800200 */
.L_x_7:
[----:B------:R-:W0:Y:S02]  /*0af0*/  LDC.64 R4, c[0x0][0x390] ;  /* 0x0000e400ff047b82 */ /* 0x000e240000000a00 */
[----:B0-----:R-:W-:-:S05]  /*0b00*/  IMAD.WIDE.U32 R2, R2, 0x4, R4 ;  /* 0x0000000402027825 */ /* 0x001fca00078e0004 */
[----:B------:R-:W-:Y:S01]  /*0b10*/  STG.E desc[UR8][R2.64], R0 ;  /* 0x0000000002007986 */ /* 0x000fe2000c101908 */
[----:B------:R-:W-:Y:S05]  /*0b20*/  EXIT ;  /* 0x000000000000794d */ /* 0x000fea0003800000 */
.L_x_13:
        /* <DEDUP_REMOVED lines=13> */
.L_x_15:


//--------------------- .nv.shared.reserved.0     --------------------------
	.section	.nv.shared.reserved.0,"aw",@nobits
	.weak		__nv_reservedSMEM_offset_0_alias
	.size		__nv_reservedSMEM_offset_0_alias, 0, 64
	.other		__nv_reservedSMEM_offset_0_alias,@"STO_CUDA_RESERVED_SHARED STV_DEFAULT"
__nv_reservedSMEM_offset_0_alias:
	.zero		0
	.zero		64


//--------------------- .nv.constant0._Z16conv1d_kernel_v1PKfPfii --------------------------
	.section	.nv.constant0._Z16conv1d_kernel_v1PKfPfii,"a",@progbits
	.sectionflags	@""
	.align	4
.nv.constant0._Z16conv1d_kernel_v1PKfPfii:
	.zero		920


//--------------------- .nv.constant0._Z16conv1d_kernel_v0PKfS0_Pfii --------------------------
	.section	.nv.constant0._Z16conv1d_kernel_v0PKfS0_Pfii,"a",@progbits
	.sectionflags	@""
	.align	4
.nv.constant0._Z16conv1d_kernel_v0PKfS0_Pfii:
	.zero		928


//--------------------- SYMBOLS --------------------------

	.type		.nv.reservedSmem.offset0,@object
	.size		.nv.reservedSmem.offset0,0x4
